	.target	sm_100

	.elftype	@"ET_EXEC"


//--------------------- .note.nv.tkinfo           --------------------------
	.section	.note.nv.tkinfo,"",@"SHT_NOTE"
	.sectionflags	@"SHF_NOTE_NV_TKINFO"
	.tkinfo
        /*0018*/ 	.word	0x00000081
        /*0030*/ 	.string	""
        /*0030*/ 	.string	"ptxas"
        /*0030*/ 	.string	"Cuda compilation tools, release 12.9, V12.9.86"
        /*0030*/ 	.string	"Build cuda_12.9.r12.9/compiler.36037853_0"
        /*0030*/ 	.string	"-regUsageLevel 10 -arch sm_100f -m 64 "



//--------------------- .note.nv.cuver            --------------------------
	.section	.note.nv.cuver,"",@"SHT_NOTE"
	.sectionflags	@"SHF_NOTE_NV_CUVER"
        /*0018*/ 	.short	0x0001
        /*001a*/ 	.short	0x0064
        /*001c*/ 	.short	0x0001
        /*001e*/ 	.short	0x0000
        /*0020*/ 	.short	0x0001
        /*0022*/ 	.short	0x0000


//--------------------- .nv.info                  --------------------------
	.section	.nv.info,"",@"SHT_CUDA_INFO"
	.align	4


	//----- nvinfo : EIATTR_REGCOUNT
	.align		4
        /*0000*/ 	.byte	0x04, 0x2f
        /*0002*/ 	.short	(.L_15 - .L_14)
	.align		4
.L_14:
        /*0004*/ 	.word	index@(_ZN9deep_gemm24sm100_fp8_gemm_1d1d_implILN4cute4UMMA5MajorE0ELS3_0ELj0ELj7168ELj2048ELj128ELj192ELj128ELj64ELj128ELj128ELj128ELj4ELj128ELj128ELj1ELb0ELj133ELNS_8GemmTypeE1ELb0EN7cutlass10bfloat16_tENS_16EpilogueIdentityEEEvPijjj14CUtensorMap_stS9_S9_S9_S9_)
        /*0008*/ 	.word	0x0000002f


	//----- nvinfo : EIATTR_FRAME_SIZE
	.align		4
.L_15:
        /*000c*/ 	.byte	0x04, 0x11
        /*000e*/ 	.short	(.L_17 - .L_16)
	.align		4
.L_16:
        /*0010*/ 	.word	index@($__internal_3_$__cuda_sm20_div_u16)
        /*0014*/ 	.word	0x00000000


	//----- nvinfo : EIATTR_FRAME_SIZE
	.align		4
.L_17:
        /*0018*/ 	.byte	0x04, 0x11
        /*001a*/ 	.short	(.L_19 - .L_18)
	.align		4
.L_18:
        /*001c*/ 	.word	index@($__internal_2_$__cuda_sm10x_tcgen05_guardrail_trap_unallocated_columns_being_dealloced)
        /*0020*/ 	.word	0x00000000


	//----- nvinfo : EIATTR_FRAME_SIZE
	.align		4
.L_19:
        /*0024*/ 	.byte	0x04, 0x11
        /*0026*/ 	.short	(.L_21 - .L_20)
	.align		4
.L_20:
        /*0028*/ 	.word	index@($__internal_1_$__cuda_sm10x_tcgen05_guardrail_trap_phase_invalid_during_alloc)
        /*002c*/ 	.word	0x00000000


	//----- nvinfo : EIATTR_FRAME_SIZE
	.align		4
.L_21:
        /*0030*/ 	.byte	0x04, 0x11
        /*0032*/ 	.short	(.L_23 - .L_22)
	.align		4
.L_22:
        /*0034*/ 	.word	index@($__internal_0_$__cuda_sm10x_tcgen05_guardrail_trap_col_being_dealloced_not_returned_by_alloc)
        /*0038*/ 	.word	0x00000000


	//----- nvinfo : EIATTR_FRAME_SIZE
	.align		4
.L_23:
        /*003c*/ 	.byte	0x04, 0x11
        /*003e*/ 	.short	(.L_25 - .L_24)
	.align		4
.L_24:
        /*0040*/ 	.word	index@(_ZN9deep_gemm24sm100_fp8_gemm_1d1d_implILN4cute4UMMA5MajorE0ELS3_0ELj0ELj7168ELj2048ELj128ELj192ELj128ELj64ELj128ELj128ELj128ELj4ELj128ELj128ELj1ELb0ELj133ELNS_8GemmTypeE1ELb0EN7cutlass10bfloat16_tENS_16EpilogueIdentityEEEvPijjj14CUtensorMap_stS9_S9_S9_S9_)
        /*0044*/ 	.word	0x00000000


	//----- nvinfo : EIATTR_MIN_STACK_SIZE
	.align		4
.L_25:
        /*0048*/ 	.byte	0x04, 0x12
        /*004a*/ 	.short	(.L_27 - .L_26)
	.align		4
.L_26:
        /*004c*/ 	.word	index@(_ZN9deep_gemm24sm100_fp8_gemm_1d1d_implILN4cute4UMMA5MajorE0ELS3_0ELj0ELj7168ELj2048ELj128ELj192ELj128ELj64ELj128ELj128ELj128ELj4ELj128ELj128ELj1ELb0ELj133ELNS_8GemmTypeE1ELb0EN7cutlass10bfloat16_tENS_16EpilogueIdentityEEEvPijjj14CUtensorMap_stS9_S9_S9_S9_)
        /*0050*/ 	.word	0x00000000
.L_27:


//--------------------- .nv.info._ZN9deep_gemm24sm100_fp8_gemm_1d1d_implILN4cute4UMMA5MajorE0ELS3_0ELj0ELj7168ELj2048ELj128ELj192ELj128ELj64ELj128ELj128ELj128ELj4ELj128ELj128ELj1ELb0ELj133ELNS_8GemmTypeE1ELb0EN7cutlass10bfloat16_tENS_16EpilogueIdentityEEEvPijjj14CUtensorMap_stS9_S9_S9_S9_ --------------------------
	.section	.nv.info._ZN9deep_gemm24sm100_fp8_gemm_1d1d_implILN4cute4UMMA5MajorE0ELS3_0ELj0ELj7168ELj2048ELj128ELj192ELj128ELj64ELj128ELj128ELj128ELj4ELj128ELj128ELj1ELb0ELj133ELNS_8GemmTypeE1ELb0EN7cutlass10bfloat16_tENS_16EpilogueIdentityEEEvPijjj14CUtensorMap_stS9_S9_S9_S9_,"",@"SHT_CUDA_INFO"
	.sectionflags	@""
	.align	4


	//----- nvinfo : EIATTR_CUDA_API_VERSION
	.align		4
        /*0000*/ 	.byte	0x04, 0x37
        /*0002*/ 	.short	(.L_29 - .L_28)
.L_28:
        /*0004*/ 	.word	0x00000081


	//----- nvinfo : EIATTR_KPARAM_INFO
	.align		4
.L_29:
        /*0008*/ 	.byte	0x04, 0x17
        /*000a*/ 	.short	(.L_31 - .L_30)
.L_30:
        /*000c*/ 	.word	0x00000000
        /*0010*/ 	.short	0x0008
        /*0012*/ 	.short	0x0240
        /*0014*/ 	.byte	0x00, 0xf0, 0x01, 0x02


	//----- nvinfo : EIATTR_KPARAM_INFO
	.align		4
.L_31:
        /*0018*/ 	.byte	0x04, 0x17
        /*001a*/ 	.short	(.L_33 - .L_32)
.L_32:
        /*001c*/ 	.word	0x00000000
        /*0020*/ 	.short	0x0007
        /*0022*/ 	.short	0x01c0
        /*0024*/ 	.byte	0x00, 0xf0, 0x01, 0x02


	//----- nvinfo : EIATTR_KPARAM_INFO
	.align		4
.L_33:
        /*0028*/ 	.byte	0x04, 0x17
        /*002a*/ 	.short	(.L_35 - .L_34)
.L_34:
        /*002c*/ 	.word	0x00000000
        /*0030*/ 	.short	0x0006
        /*0032*/ 	.short	0x0140
        /*0034*/ 	.byte	0x00, 0xf0, 0x01, 0x02


	//----- nvinfo : EIATTR_KPARAM_INFO
	.align		4
.L_35:
        /*0038*/ 	.byte	0x04, 0x17
        /*003a*/ 	.short	(.L_37 - .L_36)
.L_36:
        /*003c*/ 	.word	0x00000000
        /*0040*/ 	.short	0x0005
        /*0042*/ 	.short	0x00c0
        /*0044*/ 	.byte	0x00, 0xf0, 0x01, 0x02


	//----- nvinfo : EIATTR_KPARAM_INFO
	.align		4
.L_37:
        /*0048*/ 	.byte	0x04, 0x17
        /*004a*/ 	.short	(.L_39 - .L_38)
.L_38:
        /*004c*/ 	.word	0x00000000
        /*0050*/ 	.short	0x0004
        /*0052*/ 	.short	0x0040
        /*0054*/ 	.byte	0x00, 0xf0, 0x01, 0x02


	//----- nvinfo : EIATTR_KPARAM_INFO
	.align		4
.L_39:
        /*0058*/ 	.byte	0x04, 0x17
        /*005a*/ 	.short	(.L_41 - .L_40)
.L_40:
        /*005c*/ 	.word	0x00000000
        /*0060*/ 	.short	0x0003
        /*0062*/ 	.short	0x0010
        /*0064*/ 	.byte	0x00, 0xf0, 0x11, 0x00


	//----- nvinfo : EIATTR_KPARAM_INFO
	.align		4
.L_41:
        /*0068*/ 	.byte	0x04, 0x17
        /*006a*/ 	.short	(.L_43 - .L_42)
.L_42:
        /*006c*/ 	.word	0x00000000
        /*0070*/ 	.short	0x0002
        /*0072*/ 	.short	0x000c
        /*0074*/ 	.byte	0x00, 0xf0, 0x11, 0x00


	//----- nvinfo : EIATTR_KPARAM_INFO
	.align		4
.L_43:
        /*0078*/ 	.byte	0x04, 0x17
        /*007a*/ 	.short	(.L_45 - .L_44)
.L_44:
        /*007c*/ 	.word	0x00000000
        /*0080*/ 	.short	0x0001
        /*0082*/ 	.short	0x0008
        /*0084*/ 	.byte	0x00, 0xf0, 0x11, 0x00


	//----- nvinfo : EIATTR_KPARAM_INFO
	.align		4
.L_45:
        /*0088*/ 	.byte	0x04, 0x17
        /*008a*/ 	.short	(.L_47 - .L_46)
.L_46:
        /*008c*/ 	.word	0x00000000
        /*0090*/ 	.short	0x0000
        /*0092*/ 	.short	0x0000
        /*0094*/ 	.byte	0x00, 0xf5, 0x21, 0x00


	//----- nvinfo : EIATTR_AT_ENTRY_FRAGMENTS
	.align		4
.L_47:
        /*0098*/ 	.byte	0x04, 0x4f
        /*009a*/ 	.short	(.L_49 - .L_48)


	//   ....[0]....
.L_48:
        /*009c*/ 	.word	0x00000004


	//----- nvinfo : EIATTR_RESERVED_SMEM_USED
	.align		4
.L_49:
        /*00a0*/ 	.byte	0x01, 0x41
	.zero		2


	//----- nvinfo : EIATTR_SPARSE_MMA_MASK
	.align		4
        /*00a4*/ 	.byte	0x03, 0x50
        /*00a6*/ 	.short	0x0000


	//----- nvinfo : EIATTR_TCGEN05_1CTA_USED
	.align		4
        /*00a8*/ 	.byte	0x01, 0x51
	.zero		2


	//----- nvinfo : EIATTR_MAXREG_COUNT
	.align		4
        /*00ac*/ 	.byte	0x03, 0x1b
        /*00ae*/ 	.short	0x00ff


	//----- nvinfo : EIATTR_NUM_BARRIERS
	.align		4
        /*00b0*/ 	.byte	0x02, 0x4c
        /*00b2*/ 	.byte	0x09
	.zero		1


	//----- nvinfo : EIATTR_INT_WARP_WIDE_INSTR_OFFSETS
	.align		4
        /*00b4*/ 	.byte	0x04, 0x31
        /*00b6*/ 	.short	(.L_51 - .L_50)


	//   ....[0]....
.L_50:
        /*00b8*/ 	.word	0x00004c50


	//   ....[1]....
        /*00bc*/ 	.word	0x00004c70


	//----- nvinfo : EIATTR_COOP_GROUP_MASK_REGIDS
	.align		4
.L_51:
        /*00c0*/ 	.byte	0x04, 0x29
        /*00c2*/ 	.short	(.L_53 - .L_52)


	//   ....[0]....
.L_52:
        /*00c4*/ 	.word	0xffffffff


	//   ....[1]....
        /*00c8*/ 	.word	0xffffffff


	//   ....[2]....
        /*00cc*/ 	.word	0xffffffff


	//   ....[3]....
        /*00d0*/ 	.word	0xffffffff


	//   ....[4]....
        /*00d4*/ 	.word	0xffffffff


	//   ....[5]....
        /*00d8*/ 	.word	0xffffffff


	//   ....[6]....
        /*00dc*/ 	.word	0xffffffff


	//   ....[7]....
        /*00e0*/ 	.word	0xffffffff


	//   ....[8]....
        /*00e4*/ 	.word	0xffffffff


	//   ....[9]....
        /*00e8*/ 	.word	0xffffffff


	//   ....[10]....
        /*00ec*/ 	.word	0xffffffff


	//   ....[11]....
        /*00f0*/ 	.word	0xffffffff


	//   ....[12]....
        /*00f4*/ 	.word	0xffffffff


	//   ....[13]....
        /*00f8*/ 	.word	0xffffffff


	//----- nvinfo : EIATTR_COOP_GROUP_INSTR_OFFSETS
	.align		4
.L_53:
        /*00fc*/ 	.byte	0x04, 0x28
        /*00fe*/ 	.short	(.L_55 - .L_54)


	//   ....[0]....
.L_54:
        /*0100*/ 	.word	0x00000030


	//   ....[1]....
        /*0104*/ 	.word	0x00000470


	//   ....[2]....
        /*0108*/ 	.word	0x00000730


	//   ....[3]....
        /*010c*/ 	.word	0x00000b40


	//   ....[4]....
        /*0110*/ 	.word	0x00000c10


	//   ....[5]....
        /*0114*/ 	.word	0x00000cd0


	//   ....[6]....
        /*0118*/ 	.word	0x000012f0


	//   ....[7]....
        /*011c*/ 	.word	0x00001310


	//   ....[8]....
        /*0120*/ 	.word	0x00001330


	//   ....[9]....
        /*0124*/ 	.word	0x00001580


	//   ....[10]....
        /*0128*/ 	.word	0x000015b0


	//   ....[11]....
        /*012c*/ 	.word	0x000015d0


	//   ....[12]....
        /*0130*/ 	.word	0x00004b70


	//   ....[13]....
        /*0134*/ 	.word	0x00004d30


	//----- nvinfo : EIATTR_VRC_CTA_INIT_COUNT
	.align		4
.L_55:
        /*0138*/ 	.byte	0x02, 0x4a
        /*013a*/ 	.byte	0x80
	.zero		1


	//----- nvinfo : EIATTR_MBARRIER_INSTR_OFFSETS
	.align		4
        /*013c*/ 	.byte	0x04, 0x39
        /*013e*/ 	.short	(.L_57 - .L_56)


	//   ....[0]....
.L_56:
        /*0140*/ 	.word	0x00000330
        /*0144*/ 	.word	0x000000ff
        /*0148*/ 	.word	0x00031800
        /*014c*/ 	.short	0x0100
        /*014e*/ 	.byte	0x05
	.zero		1


	//   ....[1]....
        /*0150*/ 	.word	0x00000340
        /*0154*/ 	.word	0x000000ff
        /*0158*/ 	.word	0x00031820
        /*015c*/ 	.short	0x0100
        /*015e*/ 	.byte	0x05
	.zero		1


	//   ....[2]....
        /*0160*/ 	.word	0x00000350
        /*0164*/ 	.word	0x000000ff
        /*0168*/ 	.word	0x00031840
        /*016c*/ 	.short	0x0100
        /*016e*/ 	.byte	0x05
	.zero		1


	//   ....[3]....
        /*0170*/ 	.word	0x00000360
        /*0174*/ 	.word	0x000000ff
        /*0178*/ 	.word	0x00031808
        /*017c*/ 	.short	0x0100
        /*017e*/ 	.byte	0x05
	.zero		1


	//   ....[4]....
        /*0180*/ 	.word	0x00000370
        /*0184*/ 	.word	0x000000ff
        /*0188*/ 	.word	0x00031828
        /*018c*/ 	.short	0x0100
        /*018e*/ 	.byte	0x05
	.zero		1


	//   ....[5]....
        /*0190*/ 	.word	0x00000380
        /*0194*/ 	.word	0x000000ff
        /*0198*/ 	.word	0x00031848
        /*019c*/ 	.short	0x0100
        /*019e*/ 	.byte	0x05
	.zero		1


	//   ....[6]....
        /*01a0*/ 	.word	0x00000390
        /*01a4*/ 	.word	0x000000ff
        /*01a8*/ 	.word	0x00031810
        /*01ac*/ 	.short	0x0100
        /*01ae*/ 	.byte	0x05
	.zero		1


	//   ....[7]....
        /*01b0*/ 	.word	0x000003a0
        /*01b4*/ 	.word	0x000000ff
        /*01b8*/ 	.word	0x00031830
        /*01bc*/ 	.short	0x0100
        /*01be*/ 	.byte	0x05
	.zero		1


	//   ....[8]....
        /*01c0*/ 	.word	0x000003b0
        /*01c4*/ 	.word	0x000000ff
        /*01c8*/ 	.word	0x00031850
        /*01cc*/ 	.short	0x0100
        /*01ce*/ 	.byte	0x05
	.zero		1


	//   ....[9]....
        /*01d0*/ 	.word	0x000003c0
        /*01d4*/ 	.word	0x000000ff
        /*01d8*/ 	.word	0x00031818
        /*01dc*/ 	.short	0x0100
        /*01de*/ 	.byte	0x05
	.zero		1


	//   ....[10]....
        /*01e0*/ 	.word	0x000003d0
        /*01e4*/ 	.word	0x000000ff
        /*01e8*/ 	.word	0x00031838
        /*01ec*/ 	.short	0x0100
        /*01ee*/ 	.byte	0x05
	.zero		1


	//   ....[11]....
        /*01f0*/ 	.word	0x000003e0
        /*01f4*/ 	.word	0x000000ff
        /*01f8*/ 	.word	0x00031858
        /*01fc*/ 	.short	0x0100
        /*01fe*/ 	.byte	0x05
	.zero		1


	//   ....[12]....
        /*0200*/ 	.word	0x000003f0
        /*0204*/ 	.word	0x000000ff
        /*0208*/ 	.word	0x00031860
        /*020c*/ 	.short	0x0100
        /*020e*/ 	.byte	0x05
	.zero		1


	//   ....[13]....
        /*0210*/ 	.word	0x00000400
        /*0214*/ 	.word	0x000000ff
        /*0218*/ 	.word	0x00031870
        /*021c*/ 	.short	0x0100
        /*021e*/ 	.byte	0x05
	.zero		1


	//   ....[14]....
        /*0220*/ 	.word	0x00000410
        /*0224*/ 	.word	0x000000ff
        /*0228*/ 	.word	0x00031868
        /*022c*/ 	.short	0x0100
        /*022e*/ 	.byte	0x05
	.zero		1


	//   ....[15]....
        /*0230*/ 	.word	0x00000420
        /*0234*/ 	.word	0x000000ff
        /*0238*/ 	.word	0x00031878
        /*023c*/ 	.short	0x0100
        /*023e*/ 	.byte	0x05
	.zero		1


	//   ....[16]....
        /*0240*/ 	.word	0x00000a20
        /*0244*/ 	.word	0x00000002
        /*0248*/ 	.word	0x00031800
        /*024c*/ 	.short	0x010a
        /*024e*/ 	.byte	0xff
	.zero		1


	//   ....[17]....
        /*0250*/ 	.word	0x00000dc0
        /*0254*/ 	.word	0x00000002
        /*0258*/ 	.word	0x00000000
        /*025c*/ 	.short	0x0101
        /*025e*/ 	.byte	0xff
	.zero		1


	//   ....[18]....
        /*0260*/ 	.word	0x000010e0
        /*0264*/ 	.word	0x00000000
        /*0268*/ 	.word	0x00031870
        /*026c*/ 	.short	0x010a
        /*026e*/ 	.byte	0x08
	.zero		1


	//   ....[19]....
        /*0270*/ 	.word	0x00001180
        /*0274*/ 	.word	0x000000ff
        /*0278*/ 	.word	0x00031840
        /*027c*/ 	.short	0x010a
        /*027e*/ 	.byte	0x0d
	.zero		1


	//   ....[20]....
        /*0280*/ 	.word	0x00001550
        /*0284*/ 	.word	0x000000ff
        /*0288*/ 	.word	0x00031840
        /*028c*/ 	.short	0x010a
        /*028e*/ 	.byte	0x09
	.zero		1


	//   ....[21]....
        /*0290*/ 	.word	0x00001b20
        /*0294*/ 	.word	0x00000006
        /*0298*/ 	.word	0x00031820
        /*029c*/ 	.short	0x010a
        /*029e*/ 	.byte	0xff
	.zero		1


	//   ....[22]....
        /*02a0*/ 	.word	0x00001f70
        /*02a4*/ 	.word	0x00000006
        /*02a8*/ 	.word	0x00031828
        /*02ac*/ 	.short	0x010a
        /*02ae*/ 	.byte	0xff
	.zero		1


	//   ....[23]....
        /*02b0*/ 	.word	0x000020e0
        /*02b4*/ 	.word	0x00000006
        /*02b8*/ 	.word	0x00031830
        /*02bc*/ 	.short	0x010a
        /*02be*/ 	.byte	0xff
	.zero		1


	//   ....[24]....
        /*02c0*/ 	.word	0x00002240
        /*02c4*/ 	.word	0x00000006
        /*02c8*/ 	.word	0x00031838
        /*02cc*/ 	.short	0x010a
        /*02ce*/ 	.byte	0xff
	.zero		1


	//   ....[25]....
        /*02d0*/ 	.word	0x00002370
        /*02d4*/ 	.word	0x00000006
        /*02d8*/ 	.word	0x00031820
        /*02dc*/ 	.short	0x010a
        /*02de*/ 	.byte	0xff
	.zero		1


	//   ....[26]....
        /*02e0*/ 	.word	0x00002590
        /*02e4*/ 	.word	0x00000006
        /*02e8*/ 	.word	0x00031828
        /*02ec*/ 	.short	0x010a
        /*02ee*/ 	.byte	0xff
	.zero		1


	//   ....[27]....
        /*02f0*/ 	.word	0x000026c0
        /*02f4*/ 	.word	0x00000006
        /*02f8*/ 	.word	0x00031830
        /*02fc*/ 	.short	0x010a
        /*02fe*/ 	.byte	0xff
	.zero		1


	//   ....[28]....
        /*0300*/ 	.word	0x000027f0
        /*0304*/ 	.word	0x00000006
        /*0308*/ 	.word	0x00031838
        /*030c*/ 	.short	0x010a
        /*030e*/ 	.byte	0xff
	.zero		1


	//   ....[29]....
        /*0310*/ 	.word	0x00002920
        /*0314*/ 	.word	0x00000006
        /*0318*/ 	.word	0x00031820
        /*031c*/ 	.short	0x010a
        /*031e*/ 	.byte	0xff
	.zero		1


	//   ....[30]....
        /*0320*/ 	.word	0x00002b40
        /*0324*/ 	.word	0x00000006
        /*0328*/ 	.word	0x00031828
        /*032c*/ 	.short	0x010a
        /*032e*/ 	.byte	0xff
	.zero		1


	//   ....[31]....
        /*0330*/ 	.word	0x00002c70
        /*0334*/ 	.word	0x00000006
        /*0338*/ 	.word	0x00031830
        /*033c*/ 	.short	0x010a
        /*033e*/ 	.byte	0xff
	.zero		1


	//   ....[32]....
        /*0340*/ 	.word	0x00002da0
        /*0344*/ 	.word	0x00000006
        /*0348*/ 	.word	0x00031838
        /*034c*/ 	.short	0x010a
        /*034e*/ 	.byte	0xff
	.zero		1


	//   ....[33]....
        /*0350*/ 	.word	0x00002ed0
        /*0354*/ 	.word	0x00000006
        /*0358*/ 	.word	0x00031820
        /*035c*/ 	.short	0x010a
        /*035e*/ 	.byte	0xff
	.zero		1


	//   ....[34]....
        /*0360*/ 	.word	0x000030f0
        /*0364*/ 	.word	0x00000006
        /*0368*/ 	.word	0x00031828
        /*036c*/ 	.short	0x010a
        /*036e*/ 	.byte	0xff
	.zero		1


	//   ....[35]....
        /*0370*/ 	.word	0x00003220
        /*0374*/ 	.word	0x00000006
        /*0378*/ 	.word	0x00031830
        /*037c*/ 	.short	0x010a
        /*037e*/ 	.byte	0xff
	.zero		1


	//   ....[36]....
        /*0380*/ 	.word	0x00003350
        /*0384*/ 	.word	0x00000006
        /*0388*/ 	.word	0x00031838
        /*038c*/ 	.short	0x010a
        /*038e*/ 	.byte	0xff
	.zero		1


	//   ....[37]....
        /*0390*/ 	.word	0x000038a0
        /*0394*/ 	.word	0x00000003
        /*0398*/ 	.word	0x00031860
        /*039c*/ 	.short	0x010a
        /*039e*/ 	.byte	0xff
	.zero		1


	//   ....[38]....
        /*03a0*/ 	.word	0x000049d0
        /*03a4*/ 	.word	0x00000003
        /*03a8*/ 	.word	0x00000000
        /*03ac*/ 	.short	0x0101
        /*03ae*/ 	.byte	0xff
	.zero		1


	//   ....[39]....
        /*03b0*/ 	.word	0x00004d60
        /*03b4*/ 	.word	0x00000002
        /*03b8*/ 	.word	0x00031800
        /*03bc*/ 	.short	0x010a
        /*03be*/ 	.byte	0xff
	.zero		1


	//   ....[40]....
        /*03c0*/ 	.word	0x00004de0
        /*03c4*/ 	.word	0x00000000
        /*03c8*/ 	.word	0x00031870
        /*03cc*/ 	.short	0x010a
        /*03ce*/ 	.byte	0xff
	.zero		1


	//   ....[41]....
        /*03d0*/ 	.word	0x00004e50
        /*03d4*/ 	.word	0x00000002
        /*03d8*/ 	.word	0x00031840
        /*03dc*/ 	.short	0x010a
        /*03de*/ 	.byte	0xff
	.zero		1


	//   ....[42]....
        /*03e0*/ 	.word	0x00004ec0
        /*03e4*/ 	.word	0x00000002
        /*03e8*/ 	.word	0x00031840
        /*03ec*/ 	.short	0x010a
        /*03ee*/ 	.byte	0xff
	.zero		1


	//   ....[43]....
        /*03f0*/ 	.word	0x00004f30
        /*03f4*/ 	.word	0x00000006
        /*03f8*/ 	.word	0x00031820
        /*03fc*/ 	.short	0x010a
        /*03fe*/ 	.byte	0xff
	.zero		1


	//   ....[44]....
        /*0400*/ 	.word	0x00004fa0
        /*0404*/ 	.word	0x00000006
        /*0408*/ 	.word	0x00031828
        /*040c*/ 	.short	0x010a
        /*040e*/ 	.byte	0xff
	.zero		1


	//   ....[45]....
        /*0410*/ 	.word	0x00005010
        /*0414*/ 	.word	0x00000006
        /*0418*/ 	.word	0x00031830
        /*041c*/ 	.short	0x010a
        /*041e*/ 	.byte	0xff
	.zero		1


	//   ....[46]....
        /*0420*/ 	.word	0x00005080
        /*0424*/ 	.word	0x00000006
        /*0428*/ 	.word	0x00031838
        /*042c*/ 	.short	0x010a
        /*042e*/ 	.byte	0xff
	.zero		1


	//   ....[47]....
        /*0430*/ 	.word	0x000050d0
        /*0434*/ 	.word	0x00000006
        /*0438*/ 	.word	0x00031820
        /*043c*/ 	.short	0x010a
        /*043e*/ 	.byte	0xff
	.zero		1


	//   ....[48]....
        /*0440*/ 	.word	0x00005120
        /*0444*/ 	.word	0x00000006
        /*0448*/ 	.word	0x00031828
        /*044c*/ 	.short	0x010a
        /*044e*/ 	.byte	0xff
	.zero		1


	//   ....[49]....
        /*0450*/ 	.word	0x00005170
        /*0454*/ 	.word	0x00000006
        /*0458*/ 	.word	0x00031830
        /*045c*/ 	.short	0x010a
        /*045e*/ 	.byte	0xff
	.zero		1


	//   ....[50]....
        /*0460*/ 	.word	0x000051c0
        /*0464*/ 	.word	0x00000006
        /*0468*/ 	.word	0x00031838
        /*046c*/ 	.short	0x010a
        /*046e*/ 	.byte	0xff
	.zero		1


	//   ....[51]....
        /*0470*/ 	.word	0x00005230
        /*0474*/ 	.word	0x00000006
        /*0478*/ 	.word	0x00031820
        /*047c*/ 	.short	0x010a
        /*047e*/ 	.byte	0xff
	.zero		1


	//   ....[52]....
        /*0480*/ 	.word	0x000052a0
        /*0484*/ 	.word	0x00000006
        /*0488*/ 	.word	0x00031828
        /*048c*/ 	.short	0x010a
        /*048e*/ 	.byte	0xff
	.zero		1


	//   ....[53]....
        /*0490*/ 	.word	0x00005310
        /*0494*/ 	.word	0x00000006
        /*0498*/ 	.word	0x00031830
        /*049c*/ 	.short	0x010a
        /*049e*/ 	.byte	0xff
	.zero		1


	//   ....[54]....
        /*04a0*/ 	.word	0x00005380
        /*04a4*/ 	.word	0x00000006
        /*04a8*/ 	.word	0x00031838
        /*04ac*/ 	.short	0x010a
        /*04ae*/ 	.byte	0xff
	.zero		1


	//   ....[55]....
        /*04b0*/ 	.word	0x000053d0
        /*04b4*/ 	.word	0x00000006
        /*04b8*/ 	.word	0x00031820
        /*04bc*/ 	.short	0x010a
        /*04be*/ 	.byte	0xff
	.zero		1


	//   ....[56]....
        /*04c0*/ 	.word	0x00005420
        /*04c4*/ 	.word	0x00000006
        /*04c8*/ 	.word	0x00031828
        /*04cc*/ 	.short	0x010a
        /*04ce*/ 	.byte	0xff
	.zero		1


	//   ....[57]....
        /*04d0*/ 	.word	0x00005470
        /*04d4*/ 	.word	0x00000006
        /*04d8*/ 	.word	0x00031830
        /*04dc*/ 	.short	0x010a
        /*04de*/ 	.byte	0xff
	.zero		1


	//   ....[58]....
        /*04e0*/ 	.word	0x000054c0
        /*04e4*/ 	.word	0x00000006
        /*04e8*/ 	.word	0x00031838
        /*04ec*/ 	.short	0x010a
        /*04ee*/ 	.byte	0xff
	.zero		1


	//   ....[59]....
        /*04f0*/ 	.word	0x00005520
        /*04f4*/ 	.word	0x00000003
        /*04f8*/ 	.word	0x00031860
        /*04fc*/ 	.short	0x010a
        /*04fe*/ 	.byte	0xff
	.zero		1


	//----- nvinfo : EIATTR_NUM_MBARRIERS
	.align		4
.L_57:
        /*0500*/ 	.byte	0x03, 0x38
        /*0502*/ 	.short	0x0010


	//----- nvinfo : EIATTR_EXIT_INSTR_OFFSETS
	.align		4
        /*0504*/ 	.byte	0x04, 0x1c
        /*0506*/ 	.short	(.L_59 - .L_58)


	//   ....[0]....
.L_58:
        /*0508*/ 	.word	0x00000830


	//   ....[1]....
        /*050c*/ 	.word	0x00000e10


	//   ....[2]....
        /*0510*/ 	.word	0x00000ef0


	//   ....[3]....
        /*0514*/ 	.word	0x000018d0


	//   ....[4]....
        /*0518*/ 	.word	0x00001940


	//   ....[5]....
        /*051c*/ 	.word	0x000034a0


	//   ....[6]....
        /*0520*/ 	.word	0x00003500


	//   ....[7]....
        /*0524*/ 	.word	0x00004b50


	//   ....[8]....
        /*0528*/ 	.word	0x00004d40


	//----- nvinfo : EIATTR_MAX_THREADS
	.align		4
.L_59:
        /*052c*/ 	.byte	0x04, 0x05
        /*052e*/ 	.short	(.L_61 - .L_60)
.L_60:
        /*0530*/ 	.word	0x00000100
        /*0534*/ 	.word	0x00000001
        /*0538*/ 	.word	0x00000001


	//----- nvinfo : EIATTR_CRS_STACK_SIZE
	.align		4
.L_61:
        /*053c*/ 	.byte	0x04, 0x1e
        /*053e*/ 	.short	(.L_63 - .L_62)
.L_62:
        /*0540*/ 	.word	0x00000000


	//----- nvinfo : EIATTR_CBANK_PARAM_SIZE
	.align		4
.L_63:
        /*0544*/ 	.byte	0x03, 0x19
        /*0546*/ 	.short	0x02c0


	//----- nvinfo : EIATTR_PARAM_CBANK
	.align		4
        /*0548*/ 	.byte	0x04, 0x0a
        /*054a*/ 	.short	(.L_65 - .L_64)
	.align		4
.L_64:
        /*054c*/ 	.word	index@(.nv.constant0._ZN9deep_gemm24sm100_fp8_gemm_1d1d_implILN4cute4UMMA5MajorE0ELS3_0ELj0ELj7168ELj2048ELj128ELj192ELj128ELj64ELj128ELj128ELj128ELj4ELj128ELj128ELj1ELb0ELj133ELNS_8GemmTypeE1ELb0EN7cutlass10bfloat16_tENS_16EpilogueIdentityEEEvPijjj14CUtensorMap_stS9_S9_S9_S9_)
        /*0550*/ 	.short	0x0380
        /*0552*/ 	.short	0x02c0


	//----- nvinfo : EIATTR_SW_WAR
	.align		4
.L_65:
        /*0554*/ 	.byte	0x04, 0x36
        /*0556*/ 	.short	(.L_67 - .L_66)
.L_66:
        /*0558*/ 	.word	0x00000008
.L_67:


//--------------------- .nv.compat                --------------------------
	.section	.nv.compat,"",@"SHT_CUDA_COMPAT_INFO"
	.align	4
        /*0000*/ 	.byte	0x02, 0x02, 0x02, 0x00, 0x02, 0x05, 0x05, 0x00, 0x02, 0x03, 0x01, 0x00, 0x02, 0x06, 0x01, 0x00


//--------------------- .nv.callgraph             --------------------------
	.section	.nv.callgraph,"",@"SHT_CUDA_CALLGRAPH"
	.align	4
	.sectionentsize	8
	.align		4
        /*0000*/ 	.word	0x00000000
	.align		4
        /*0004*/ 	.word	0xffffffff
	.align		4
        /*0008*/ 	.word	0x00000000
	.align		4
        /*000c*/ 	.word	0xfffffffe
	.align		4
        /*0010*/ 	.word	0x00000000
	.align		4
        /*0014*/ 	.word	0xfffffffd
	.align		4
        /*0018*/ 	.word	0x00000000
	.align		4
        /*001c*/ 	.word	0xfffffffc


//--------------------- .nv.constant4             --------------------------
	.section	.nv.constant4,"a",@progbits
	.align	8
	.align		8
.nv.constant4:
        /*0000*/ 	.dword	_ZN47_INTERNAL_712f08b8_9_kernel_cu_62b0964b_28928474cuda3std3__45__cpo5beginE
	.align		8
        /*0008*/ 	.dword	_ZN47_INTERNAL_712f08b8_9_kernel_cu_62b0964b_28928474cuda3std3__45__cpo3endE
	.align		8
        /*0010*/ 	.dword	_ZN47_INTERNAL_712f08b8_9_kernel_cu_62b0964b_28928474cuda3std3__45__cpo6cbeginE
	.align		8
        /*0018*/ 	.dword	_ZN47_INTERNAL_712f08b8_9_kernel_cu_62b0964b_28928474cuda3std3__45__cpo4cendE
	.align		8
        /*0020*/ 	.dword	_ZN47_INTERNAL_712f08b8_9_kernel_cu_62b0964b_28928474cuda3std3__449_GLOBAL__N__712f08b8_9_kernel_cu_62b0964b_28928476ignoreE
	.align		8
        /*0028*/ 	.dword	_ZN47_INTERNAL_712f08b8_9_kernel_cu_62b0964b_28928474cuda3std3__419piecewise_constructE
	.align		8
        /*0030*/ 	.dword	_ZN47_INTERNAL_712f08b8_9_kernel_cu_62b0964b_28928474cuda3std3__48in_placeE
	.align		8
        /*0038*/ 	.dword	_ZN47_INTERNAL_712f08b8_9_kernel_cu_62b0964b_28928474cuda3std6ranges3__45__cpo4swapE
	.align		8
        /*0040*/ 	.dword	_ZN47_INTERNAL_712f08b8_9_kernel_cu_62b0964b_28928474cuda3std6ranges3__45__cpo9iter_moveE
	.align		8
        /*0048*/ 	.dword	_ZN47_INTERNAL_712f08b8_9_kernel_cu_62b0964b_28928474cute7productE
	.align		8
        /*0050*/ 	.dword	_ZN47_INTERNAL_712f08b8_9_kernel_cu_62b0964b_28928474cute1_E


//--------------------- .text._ZN9deep_gemm24sm100_fp8_gemm_1d1d_implILN4cute4UMMA5MajorE0ELS3_0ELj0ELj7168ELj2048ELj128ELj192ELj128ELj64ELj128ELj128ELj128ELj4ELj128ELj128ELj1ELb0ELj133ELNS_8GemmTypeE1ELb0EN7cutlass10bfloat16_tENS_16EpilogueIdentityEEEvPijjj14CUtensorMap_stS9_S9_S9_S9_ --------------------------
	.section	.text._ZN9deep_gemm24sm100_fp8_gemm_1d1d_implILN4cute4UMMA5MajorE0ELS3_0ELj0ELj7168ELj2048ELj128ELj192ELj128ELj64ELj128ELj128ELj128ELj4ELj128ELj128ELj1ELb0ELj133ELNS_8GemmTypeE1ELb0EN7cutlass10bfloat16_tENS_16EpilogueIdentityEEEvPijjj14CUtensorMap_stS9_S9_S9_S9_,"ax",@progbits
	.align	128
        .global         _ZN9deep_gemm24sm100_fp8_gemm_1d1d_implILN4cute4UMMA5MajorE0ELS3_0ELj0ELj7168ELj2048ELj128ELj192ELj128ELj64ELj128ELj128ELj128ELj4ELj128ELj128ELj1ELb0ELj133ELNS_8GemmTypeE1ELb0EN7cutlass10bfloat16_tENS_16EpilogueIdentityEEEvPijjj14CUtensorMap_stS9_S9_S9_S9_
        .type           _ZN9deep_gemm24sm100_fp8_gemm_1d1d_implILN4cute4UMMA5MajorE0ELS3_0ELj0ELj7168ELj2048ELj128ELj192ELj128ELj64ELj128ELj128ELj128ELj4ELj128ELj128ELj1ELb0ELj133ELNS_8GemmTypeE1ELb0EN7cutlass10bfloat16_tENS_16EpilogueIdentityEEEvPijjj14CUtensorMap_stS9_S9_S9_S9_,@function
        .size           _ZN9deep_gemm24sm100_fp8_gemm_1d1d_implILN4cute4UMMA5MajorE0ELS3_0ELj0ELj7168ELj2048ELj128ELj192ELj128ELj64ELj128ELj128ELj128ELj4ELj128ELj128ELj1ELb0ELj133ELNS_8GemmTypeE1ELb0EN7cutlass10bfloat16_tENS_16EpilogueIdentityEEEvPijjj14CUtensorMap_stS9_S9_S9_S9_,(.L_x_88 - _ZN9deep_gemm24sm100_fp8_gemm_1d1d_implILN4cute4UMMA5MajorE0ELS3_0ELj0ELj7168ELj2048ELj128ELj192ELj128ELj64ELj128ELj128ELj128ELj4ELj128ELj128ELj1ELb0ELj133ELNS_8GemmTypeE1ELb0EN7cutlass10bfloat16_tENS_16EpilogueIdentityEEEvPijjj14CUtensorMap_stS9_S9_S9_S9_)
        .other          _ZN9deep_gemm24sm100_fp8_gemm_1d1d_implILN4cute4UMMA5MajorE0ELS3_0ELj0ELj7168ELj2048ELj128ELj192ELj128ELj64ELj128ELj128ELj128ELj4ELj128ELj128ELj1ELb0ELj133ELNS_8GemmTypeE1ELb0EN7cutlass10bfloat16_tENS_16EpilogueIdentityEEEvPijjj14CUtensorMap_stS9_S9_S9_S9_,@"STO_CUDA_ENTRY STV_DEFAULT"
_ZN9deep_gemm24sm100_fp8_gemm_1d1d_implILN4cute4UMMA5MajorE0ELS3_0ELj0ELj7168ELj2048ELj128ELj192ELj128ELj64ELj128ELj128ELj128ELj4ELj128ELj128ELj1ELb0ELj133ELNS_8GemmTypeE1ELb0EN7cutlass10bfloat16_tENS_16EpilogueIdentityEEEvPijjj14CUtensorMap_stS9_S9_S9_S9_:
.text._ZN9deep_gemm24sm100_fp8_gemm_1d1d_implILN4cute4UMMA5MajorE0ELS3_0ELj0ELj7168ELj2048ELj128ELj192ELj128ELj64ELj128ELj128ELj128ELj4ELj128ELj128ELj1ELb0ELj133ELNS_8GemmTypeE1ELb0EN7cutlass10bfloat16_tENS_16EpilogueIdentityEEEvPijjj14CUtensorMap_stS9_S9_S9_S9_:
[----:B------:R-:W1:Y:S01]  /*0000*/  LDC R1, c[0x0][0x37c] ;  /* 0x0000df00ff017b82 */ /* 0x000e620000000800 */
[----:B------:R-:W2:Y:S02]  /*0010*/  S2R R0, SR_TID.X ;  /* 0x0000000000007919 */ /* 0x000ea40000002100 */
[----:B--2---:R-:W-:-:S05]  /*0020*/  SHF.R.U32.HI R0, RZ, 0x5, R0 ;  /* 0x00000005ff007819 */ /* 0x004fca0000011600 */
[----:B------:R-:W2:Y:S02]  /*0030*/  SHFL.IDX PT, R21, R0, RZ, 0x1f ;  /* 0x00001fff00157589 */ /* 0x000ea400000e0000 */
[----:B--2---:R-:W-:-:S13]  /*0040*/  ISETP.NE.AND P0, PT, R21, 0x2, PT ;  /* 0x000000021500780c */ /* 0x004fda0003f05270 */
[----:B-1----:R-:W-:Y:S05]  /*0050*/  @!P0 BRA `(.L_x_0) ;  /* 0x0000000400008947 */ /* 0x002fea0003800000 */
[----:B------:R-:W-:-:S13]  /*0060*/  ISETP.NE.AND P0, PT, R21, 0x1, PT ;  /* 0x000000011500780c */ /* 0x000fda0003f05270 */
[----:B------:R-:W-:Y:S05]  /*0070*/  @!P0 BRA `(.L_x_1) ;  /* 0x0000000000608947 */ /* 0x000fea0003800000 */
[----:B------:R-:W-:-:S13]  /*0080*/  ISETP.NE.AND P0, PT, R21, RZ, PT ;  /* 0x000000ff1500720c */ /* 0x000fda0003f05270 */
[----:B------:R-:W-:Y:S05]  /*0090*/  @P0 BRA `(.L_x_2) ;  /* 0x0000000400a80947 */ /* 0x000fea0003800000 */
[----:B------:R-:W-:Y:S01]  /*00a0*/  ELECT P0, URZ, PT ;  /* 0x0000000000ff782f */ /* 0x000fe20003800000 */
[----:B------:R-:W-:-:S12]  /*00b0*/  BSSY.RECONVERGENT B0, `(.L_x_3) ;  /* 0x0000013000007945 */ /* 0x000fd80003800200 */
[----:B------:R-:W-:Y:S05]  /*00c0*/  @!P0 BRA `(.L_x_4) ;  /* 0x0000000000448947 */ /* 0x000fea0003800000 */
[----:B------:R-:W1:Y:S02]  /*00d0*/  LDCU.64 UR4, c[0x0][0x348] ;  /* 0x00006900ff0477ac */ /* 0x000e640008000a00 */
[----:B-1----:R-:W-:Y:S02]  /*00e0*/  UIADD3 UR12, UP4, UPT, UR4, 0x40, URZ ;  /* 0x00000040040c7890 */ /* 0x002fe4000ff9e0ff */
[----:B------:R-:W-:Y:S02]  /*00f0*/  UIADD3 UR10, UP3, UPT, UR4, 0xc0, URZ ;  /* 0x000000c0040a7890 */ /* 0x000fe4000ff7e0ff */
[----:B------:R-:W-:Y:S02]  /*0100*/  UIADD3 UR8, UP2, UPT, UR4, 0x140, URZ ;  /* 0x0000014004087890 */ /* 0x000fe4000ff5e0ff */
[----:B------:R-:W-:Y:S02]  /*0110*/  UIADD3 UR6, UP1, UPT, UR4, 0x1c0, URZ ;  /* 0x000001c004067890 */ /* 0x000fe4000ff3e0ff */
[----:B------:R-:W-:-:S02]  /*0120*/  UIADD3 UR4, UP0, UPT, UR4, 0x240, URZ ;  /* 0x0000024004047890 */ /* 0x000fc4000ff1e0ff */
[----:B------:R-:W-:Y:S02]  /*0130*/  UIADD3.X UR13, UPT, UPT, URZ, UR5, URZ, UP4, !UPT ;  /* 0x00000005ff0d7290 */ /* 0x000fe4000a7fe4ff */
[----:B------:R-:W-:Y:S02]  /*0140*/  UIADD3.X UR11, UPT, UPT, URZ, UR5, URZ, UP3, !UPT ;  /* 0x00000005ff0b7290 */ /* 0x000fe40009ffe4ff */
[----:B------:R-:W-:Y:S02]  /*0150*/  UIADD3.X UR9, UPT, UPT, URZ, UR5, URZ, UP2, !UPT ;  /* 0x00000005ff097290 */ /* 0x000fe400097fe4ff */
[----:B------:R-:W-:Y:S02]  /*0160*/  UIADD3.X UR7, UPT, UPT, URZ, UR5, URZ, UP1, !UPT ;  /* 0x00000005ff077290 */ /* 0x000fe40008ffe4ff */
[----:B------:R-:W-:Y:S01]  /*0170*/  UIADD3.X UR5, UPT, UPT, URZ, UR5, URZ, UP0, !UPT ;  /* 0x00000005ff057290 */ /* 0x000fe200087fe4ff */
[----:B------:R1:W-:Y:S02]  /*0180*/  UTMACCTL.PF [UR12] ;  /* 0x000000000c0079b9 */ /* 0x0003e40008040000 */
[----:B------:R1:W-:Y:S02]  /*0190*/  UTMACCTL.PF [UR10] ;  /* 0x000000000a0079b9 */ /* 0x0003e40008040000 */
[----:B------:R1:W-:Y:S02]  /*01a0*/  UTMACCTL.PF [UR8] ;  /* 0x00000000080079b9 */ /* 0x0003e40008040000 */
[----:B------:R1:W-:Y:S02]  /*01b0*/  UTMACCTL.PF [UR6] ;  /* 0x00000000060079b9 */ /* 0x0003e40008040000 */
[----:B------:R1:W-:Y:S02]  /*01c0*/  UTMACCTL.PF [UR4] ;  /* 0x00000000040079b9 */ /* 0x0003e40008040000 */
[----:B-1----:R-:W-:Y:S01]  /*01d0*/  NOP ;  /* 0x0000000000007918 */ /* 0x002fe20000000000 */
.L_x_4:
[----:B------:R-:W-:Y:S05]  /*01e0*/  BSYNC.RECONVERGENT B0 ;  /* 0x0000000000007941 */ /* 0x000fea0003800200 */
.L_x_3:
[----:B------:R-:W-:Y:S05]  /*01f0*/  BRA `(.L_x_2) ;  /* 0x0000000400507947 */ /* 0x000fea0003800000 */
.L_x_1:
[----:B------:R-:W-:Y:S01]  /*0200*/  ELECT P0, URZ, PT ;  /* 0x0000000000ff782f */ /* 0x000fe20003800000 */
[----:B------:R-:W-:-:S12]  /*0210*/  BSSY.RECONVERGENT B0, `(.L_x_5) ;  /* 0x0000023000007945 */ /* 0x000fd80003800200 */
[----:B------:R-:W-:Y:S05]  /*0220*/  @!P0 BRA `(.L_x_6) ;  /* 0x0000000000848947 */ /* 0x000fea0003800000 */
[----:B------:R-:W1:Y:S01]  /*0230*/  S2UR UR5, SR_CgaCtaId ;  /* 0x00000000000579c3 */ /* 0x000e620000008800 */
[----:B------:R-:W-:Y:S01]  /*0240*/  UMOV UR7, 0x400 ;  /* 0x0000040000077882 */ /* 0x000fe20000000000 */
[----:B------:R-:W-:Y:S01]  /*0250*/  UMOV UR6, 0x1 ;  /* 0x0000000100067882 */ /* 0x000fe20000000000 */
[----:B------:R-:W-:Y:S02]  /*0260*/  UMOV UR4, 0x20 ;  /* 0x0000002000047882 */ /* 0x000fe40000000000 */
[----:B------:R-:W-:-:S04]  /*0270*/  UIADD3 UR8, UPT, UPT, -UR4, 0x100000, URZ ;  /* 0x0010000004087890 */ /* 0x000fc8000fffe1ff */
[----:B------:R-:W-:Y:S02]  /*0280*/  USHF.L.U32 UR9, UR8, 0xb, URZ ;  /* 0x0000000b08097899 */ /* 0x000fe400080006ff */
[----:B------:R-:W-:Y:S01]  /*0290*/  USHF.L.U32 UR8, UR8, 0x1, URZ ;  /* 0x0000000108087899 */ /* 0x000fe200080006ff */
[----:B------:R-:W-:Y:S02]  /*02a0*/  UMOV UR4, 0x80 ;  /* 0x0000008000047882 */ /* 0x000fe40000000000 */
[----:B------:R-:W-:-:S04]  /*02b0*/  UIADD3 UR10, UPT, UPT, -UR4, 0x100000, URZ ;  /* 0x00100000040a7890 */ /* 0x000fc8000fffe1ff */
[----:B------:R-:W-:Y:S02]  /*02c0*/  USHF.L.U32 UR11, UR10, 0xb, URZ ;  /* 0x0000000b0a0b7899 */ /* 0x000fe400080006ff */
[----:B------:R-:W-:Y:S02]  /*02d0*/  USHF.L.U32 UR10, UR10, 0x1, URZ ;  /* 0x000000010a0a7899 */ /* 0x000fe400080006ff */
[----:B-1----:R-:W-:Y:S02]  /*02e0*/  ULEA UR5, UR5, UR7, 0x18 ;  /* 0x0000000705057291 */ /* 0x002fe4000f8ec0ff */
[----:B------:R-:W-:-:S04]  /*02f0*/  UIADD3 UR6, UPT, UPT, -UR6, 0x100000, URZ ;  /* 0x0010000006067890 */ /* 0x000fc8000fffe1ff */
[----:B------:R-:W-:Y:S02]  /*0300*/  USHF.L.U32 UR7, UR6, 0xb, URZ ;  /* 0x0000000b06077899 */ /* 0x000fe400080006ff */
[----:B------:R-:W-:Y:S01]  /*0310*/  USHF.L.U32 UR6, UR6, 0x1, URZ ;  /* 0x0000000106067899 */ /* 0x000fe200080006ff */
[----:B------:R-:W1:Y:S11]  /*0320*/  FENCE.VIEW.ASYNC.S ;  /* 0x00000000000073c6 */ /* 0x000e760000000000 */
[----:B-1----:R1:W2:Y:S01]  /*0330*/  SYNCS.EXCH.64 URZ, [UR5+0x31800], UR6 ;  /* 0x0318000605ff75b2 */ /* 0x0022a20008000100 */
[----:B------:R1:W3:Y:S01]  /*0340*/  SYNCS.EXCH.64 URZ, [UR5+0x31820], UR6 ;  /* 0x0318200605ff75b2 */ /* 0x0002e20008000100 */
[----:B------:R1:W4:Y:S01]  /*0350*/  SYNCS.EXCH.64 URZ, [UR5+0x31840], UR8 ;  /* 0x0318400805ff75b2 */ /* 0x0003220008000100 */
[----:B------:R1:W1:Y:S01]  /*0360*/  SYNCS.EXCH.64 URZ, [UR5+0x31808], UR6 ;  /* 0x0318080605ff75b2 */ /* 0x0002620008000100 */
        /* <DEDUP_REMOVED lines=12> */
[----:B------:R-:W-:Y:S01]  /*0430*/  NOP ;  /* 0x0000000000007918 */ /* 0x000fe20000000000 */
.L_x_6:
[----:B-1----:R-:W-:Y:S05]  /*0440*/  BSYNC.RECONVERGENT B0 ;  /* 0x0000000000007941 */ /* 0x002fea0003800200 */
.L_x_5:
[----:B------:R-:W-:Y:S05]  /*0450*/  BRA `(.L_x_2) ;  /* 0x0000000000b87947 */ /* 0x000fea0003800000 */
.L_x_0:
[----:B------:R-:W1:Y:S01]  /*0460*/  S2UR UR6, SR_CgaCtaId ;  /* 0x00000000000679c3 */ /* 0x000e620000008800 */
[----:B------:R-:W-:Y:S01]  /*0470*/  NOP ;  /* 0x0000000000007918 */ /* 0x000fe20000000000 */
[----:B------:R-:W-:Y:S01]  /*0480*/  UMOV UR4, 0x40 ;  /* 0x0000004000047882 */ /* 0x000fe20000000000 */
[----:B------:R-:W-:Y:S01]  /*0490*/  UMOV UR5, 0x400 ;  /* 0x0000040000057882 */ /* 0x000fe20000000000 */
[----:B-1----:R-:W-:Y:S02]  /*04a0*/  ULEA UR4, UR6, UR4, 0x18 ;  /* 0x0000000406047291 */ /* 0x002fe4000f8ec0ff */
[----:B------:R-:W-:-:S07]  /*04b0*/  ULEA UR5, UR6, UR5, 0x18 ;  /* 0x0000000506057291 */ /* 0x000fce000f8ec0ff */
[----:B------:R-:W1:Y:S02]  /*04c0*/  LDS.U8 R0, [UR4] ;  /* 0x00000004ff007984 */ /* 0x000e640008000000 */
[----:B-1----:R-:W-:-:S13]  /*04d0*/  ISETP.NE.AND P0, PT, R0, RZ, PT ;  /* 0x000000ff0000720c */ /* 0x002fda0003f05270 */
[----:B------:R-:W-:Y:S05]  /*04e0*/  @P0 BRA `(.L_x_7) ;  /* 0x00000000007c0947 */ /* 0x000fea0003800000 */
[----:B------:R-:W-:-:S13]  /*04f0*/  ELECT P0, URZ, PT ;  /* 0x0000000000ff782f */ /* 0x000fda0003800000 */
[----:B------:R-:W-:Y:S05]  /*0500*/  @!P0 BRA `(.L_x_8) ;  /* 0x0000000000848947 */ /* 0x000fea0003800000 */
[----:B------:R-:W-:Y:S01]  /*0510*/  UMOV UR4, 0x10 ;  /* 0x0000001000047882 */ /* 0x000fe20000000000 */
[----:B------:R-:W-:-:S04]  /*0520*/  IMAD.MOV.U32 R2, RZ, RZ, 0xffff ;  /* 0x0000ffffff027424 */ /* 0x000fc800078e00ff */
[----:B------:R-:W-:Y:S04]  /*0530*/  DEPBAR.LE SB1, 0x36 ;  /* 0x00009d800000791a */ /* 0x000fe80000000000 */
[----:B------:R-:W1:Y:S02]  /*0540*/  UTCATOMSWS.FIND_AND_SET.ALIGN UP0, UR4, UR4 ;  /* 0x00000004000475e3 */ /* 0x000e640008000800 */
[----:B-1----:R-:W-:Y:S01]  /*0550*/  PLOP3.LUT P0, PT, PT, PT, UP0, 0x80, 0x8 ;  /* 0x000000000008781c */ /* 0x002fe20003f0f008 */
[----:B------:R-:W-:-:S03]  /*0560*/  IMAD.U32 R4, RZ, RZ, UR4 ;  /* 0x00000004ff047e24 */ /* 0x000fc6000f8e00ff */
[----:B------:R-:W-:-:S04]  /*0570*/  SEL R0, RZ, 0xffffffff, !P0 ;  /* 0xffffffffff007807 */ /* 0x000fc80004000000 */
[----:B------:R-:W-:Y:S01]  /*0580*/  ISETP.NE.AND P0, PT, R0, RZ, PT ;  /* 0x000000ff0000720c */ /* 0x000fe20003f05270 */
[----:B------:R-:W-:-:S12]  /*0590*/  IMAD.MOV.U32 R0, RZ, RZ, 0x1 ;  /* 0x00000001ff007424 */ /* 0x000fd800078e00ff */
[----:B------:R-:W-:Y:S05]  /*05a0*/  @P0 BRA `(.L_x_9) ;  /* 0x0000000000240947 */ /* 0x000fea0003800000 */
.L_x_10:
[----:B------:R-:W-:Y:S05]  /*05b0*/  NANOSLEEP 0x64 ;  /* 0x000000640000795d */ /* 0x000fea0003800000 */
[----:B------:R-:W-:-:S05]  /*05c0*/  UMOV UR4, 0x10 ;  /* 0x0000001000047882 */ /* 0x000fca0000000000 */
[----:B------:R-:W-:Y:S04]  /*05d0*/  DEPBAR.LE SB1, 0x36 ;  /* 0x00009d800000791a */ /* 0x000fe80000000000 */
[----:B------:R-:W1:Y:S02]  /*05e0*/  UTCATOMSWS.FIND_AND_SET.ALIGN UP0, UR4, UR4 ;  /* 0x00000004000475e3 */ /* 0x000e640008000800 */
[----:B-1----:R-:W-:Y:S01]  /*05f0*/  PLOP3.LUT P0, PT, PT, PT, UP0, 0x80, 0x8 ;  /* 0x000000000008781c */ /* 0x002fe20003f0f008 */
[----:B------:R-:W-:-:S03]  /*0600*/  IMAD.U32 R4, RZ, RZ, UR4 ;  /* 0x00000004ff047e24 */ /* 0x000fc6000f8e00ff */
[----:B------:R-:W-:-:S04]  /*0610*/  SEL R3, RZ, 0xffffffff, !P0 ;  /* 0xffffffffff037807 */ /* 0x000fc80004000000 */
[----:B------:R-:W-:-:S13]  /*0620*/  ISETP.NE.AND P0, PT, R3, RZ, PT ;  /* 0x000000ff0300720c */ /* 0x000fda0003f05270 */
[----:B------:R-:W-:Y:S05]  /*0630*/  @!P0 BRA `(.L_x_10) ;  /* 0xfffffffc00dc8947 */ /* 0x000fea000383ffff */
.L_x_9:
[----:B------:R-:W-:Y:S01]  /*0640*/  VIADD R3, R4, 0x10 ;  /* 0x0000001004037836 */ /* 0x000fe20000000000 */
[----:B------:R-:W-:Y:S01]  /*0650*/  UMOV UR4, 0x50 ;  /* 0x0000005000047882 */ /* 0x000fe20000000000 */
[----:B------:R-:W-:Y:S01]  /*0660*/  SHF.L.U32 R2, R2, R4, RZ ;  /* 0x0000000402027219 */ /* 0x000fe200000006ff */
[----:B------:R-:W-:Y:S01]  /*0670*/  ULEA UR4, UR6, UR4, 0x18 ;  /* 0x0000000406047291 */ /* 0x000fe2000f8ec0ff */
[----:B------:R-:W-:Y:S01]  /*0680*/  IMAD.SHL.U32 R4, R4, 0x20, RZ ;  /* 0x0000002004047824 */ /* 0x000fe200078e00ff */
[----:B------:R-:W-:-:S04]  /*0690*/  SHF.L.U32 R0, R0, R3, RZ ;  /* 0x0000000300007219 */ /* 0x000fc800000006ff */
[----:B------:R-:W-:-:S05]  /*06a0*/  LOP3.LUT R0, R0, R2, RZ, 0xfc, !PT ;  /* 0x0000000200007212 */ /* 0x000fca00078efcff */
[----:B------:R1:W-:Y:S04]  /*06b0*/  ATOMS.OR RZ, [UR4], R0 ;  /* 0x00000000ffff798c */ /* 0x0003e8000b000004 */
[----:B------:R1:W-:Y:S01]  /*06c0*/  STS [UR5+0x31880], R4 ;  /* 0x03188004ff007988 */ /* 0x0003e20008000805 */
[----:B------:R-:W-:Y:S05]  /*06d0*/  BRA `(.L_x_8) ;  /* 0x0000000000107947 */ /* 0x000fea0003800000 */
.L_x_7:
[----:B------:R-:W-:Y:S02]  /*06e0*/  MOV R0, 0xffffffff ;  /* 0xffffffff00007802 */ /* 0x000fe40000000f00 */
[----:B------:R-:W-:-:S03]  /*06f0*/  MOV R2, 0x720 ;  /* 0x0000072000027802 */ /* 0x000fc60000000f00 */
[----:B------:R1:W-:Y:S04]  /*0700*/  STS [UR5+0x31880], R0 ;  /* 0x03188000ff007988 */ /* 0x0003e80008000805 */
[----:B-1----:R-:W-:Y:S05]  /*0710*/  CALL.REL.NOINC `($__internal_1_$__cuda_sm10x_tcgen05_guardrail_trap_phase_invalid_during_alloc) ;  /* 0x0000004c00a07944 */ /* 0x002fea0003c00000 */
.L_x_8:
[----:B------:R-:W-:Y:S05]  /*0720*/  WARPSYNC.ALL ;  /* 0x0000000000007948 */ /* 0x000fea0003800000 */
[----:B------:R-:W-:Y:S01]  /*0730*/  NOP ;  /* 0x0000000000007918 */ /* 0x000fe20000000000 */
.L_x_2:
[----:B------:R-:W5:Y:S01]  /*0740*/  LDC R2, c[0x0][0x388] ;  /* 0x0000e200ff027b82 */ /* 0x000f620000000800 */
[----:B-1----:R-:W1:Y:S07]  /*0750*/  S2R R0, SR_LANEID ;  /* 0x0000000000007919 */ /* 0x002e6e0000000000 */
[----:B--234-:R-:W-:Y:S01]  /*0760*/  BAR.SYNC.DEFER_BLOCKING 0x0 ;  /* 0x0000000000007b1d */ /* 0x01cfe20000010000 */
[----:B------:R-:W-:Y:S02]  /*0770*/  ISETP.NE.AND P0, PT, R21, RZ, PT ;  /* 0x000000ff1500720c */ /* 0x000fe40003f05270 */
[----:B-----5:R-:W-:-:S04]  /*0780*/  IADD3 R2, PT, PT, R2, 0x7f, RZ ;  /* 0x0000007f02027810 */ /* 0x020fc80007ffe0ff */
[----:B------:R-:W-:-:S05]  /*0790*/  SHF.R.U32.HI R20, RZ, 0x7, R2 ;  /* 0x00000007ff147819 */ /* 0x000fca0000011602 */
[----:B------:R-:W-:Y:S02]  /*07a0*/  IMAD R3, R20, 0x26, RZ ;  /* 0x0000002614037824 */ /* 0x000fe400078e02ff */
[----:B-1----:R-:W-:Y:S05]  /*07b0*/  @!P0 BRA `(.L_x_11) ;  /* 0x0000001000508947 */ /* 0x002fea0003800000 */
[----:B------:R-:W-:Y:S01]  /*07c0*/  ISETP.NE.AND P0, PT, R21, 0x1, PT ;  /* 0x000000011500780c */ /* 0x000fe20003f05270 */
[----:B------:R-:W1:-:S12]  /*07d0*/  S2UR UR5, SR_CgaCtaId ;  /* 0x00000000000579c3 */ /* 0x000e580000008800 */
[----:B------:R-:W-:Y:S05]  /*07e0*/  @!P0 BRA `(.L_x_12) ;  /* 0x0000000400948947 */ /* 0x000fea0003800000 */
[----:B------:R-:W-:-:S13]  /*07f0*/  ISETP.NE.AND P0, PT, R21, 0x2, PT ;  /* 0x000000021500780c */ /* 0x000fda0003f05270 */
[----:B------:R-:W-:Y:S05]  /*0800*/  @P0 BRA `(.L_x_13) ;  /* 0x0000002c00340947 */ /* 0x000fea0003800000 */
[----:B------:R-:W2:Y:S02]  /*0810*/  S2UR UR4, SR_CTAID.X ;  /* 0x00000000000479c3 */ /* 0x000ea40000002500 */
[----:B--2---:R-:W-:-:S13]  /*0820*/  ISETP.LE.U32.AND P0, PT, R3, UR4, PT ;  /* 0x0000000403007c0c */ /* 0x004fda000bf03070 */
[----:B-1----:R-:W-:Y:S05]  /*0830*/  @P0 EXIT ;  /* 0x000000000000094d */ /* 0x002fea0003800000 */
[----:B------:R-:W-:Y:S01]  /*0840*/  ULOP3.LUT UR4, URZ, UR4, URZ, 0x33, !UPT ;  /* 0x00000004ff047292 */ /* 0x000fe2000f8e33ff */
[----:B------:R-:W-:Y:S01]  /*0850*/  SHF.R.U32.HI R20, RZ, 0x3, R0 ;  /* 0x00000003ff147819 */ /* 0x000fe20000011600 */
[----:B------:R-:W-:Y:S02]  /*0860*/  HFMA2 R15, -RZ, RZ, 0, 0 ;  /* 0x00000000ff0f7431 */ /* 0x000fe400000001ff */
[----:B------:R-:W-:Y:S01]  /*0870*/  IMAD.MOV.U32 R16, RZ, RZ, RZ ;  /* 0x000000ffff107224 */ /* 0x000fe200078e00ff */
[----:B------:R-:W-:Y:S01]  /*0880*/  UMOV UR5, URZ ;  /* 0x000000ff00057c82 */ /* 0x000fe20008000000 */
[C---:B------:R-:W-:Y:S01]  /*0890*/  LOP3.LUT R19, R20.reuse, 0x1, RZ, 0x3c, !PT ;  /* 0x0000000114137812 */ /* 0x040fe200078e3cff */
[C---:B------:R-:W-:Y:S01]  /*08a0*/  IMAD.SHL.U32 R21, R20.reuse, 0x20, RZ ;  /* 0x0000002014157824 */ /* 0x040fe200078e00ff */
[C---:B------:R-:W-:Y:S01]  /*08b0*/  LOP3.LUT R18, R20.reuse, 0x2, RZ, 0x3c, !PT ;  /* 0x0000000214127812 */ /* 0x040fe200078e3cff */
[----:B------:R-:W-:Y:S01]  /*08c0*/  VIADD R25, R3, UR4 ;  /* 0x0000000403197c36 */ /* 0x000fe20008000000 */
[----:B------:R-:W-:Y:S01]  /*08d0*/  LOP3.LUT R17, R20, 0x3, RZ, 0x3c, !PT ;  /* 0x0000000314117812 */ /* 0x000fe200078e3cff */
[----:B------:R-:W-:Y:S01]  /*08e0*/  IMAD R20, R0, 0x4, R20 ;  /* 0x0000000400147824 */ /* 0x000fe200078e0214 */
[----:B------:R-:W-:Y:S01]  /*08f0*/  LOP3.LUT R23, R21, 0x20, RZ, 0x3c, !PT ;  /* 0x0000002015177812 */ /* 0x000fe200078e3cff */
[----:B------:R-:W-:Y:S01]  /*0900*/  IMAD.HI.U32 R25, R25, -0x99fc267, RZ ;  /* 0xf6603d9919197827 */ /* 0x000fe200078e00ff */
[----:B------:R-:W-:-:S02]  /*0910*/  LOP3.LUT R22, R21, 0x40, RZ, 0x3c, !PT ;  /* 0x0000004015167812 */ /* 0x000fc400078e3cff */
[CC--:B------:R-:W-:Y:S01]  /*0920*/  IADD3 R24, PT, PT, R21.reuse, R0.reuse, RZ ;  /* 0x0000000015187210 */ /* 0x0c0fe20007ffe0ff */
[C---:B------:R-:W-:Y:S01]  /*0930*/  IMAD R19, R0.reuse, 0x4, R19 ;  /* 0x0000000400137824 */ /* 0x040fe200078e0213 */
[----:B------:R-:W-:Y:S01]  /*0940*/  LOP3.LUT R21, R21, 0x60, RZ, 0x3c, !PT ;  /* 0x0000006015157812 */ /* 0x000fe200078e3cff */
[C---:B------:R-:W-:Y:S01]  /*0950*/  IMAD R18, R0.reuse, 0x4, R18 ;  /* 0x0000000400127824 */ /* 0x040fe200078e0212 */
[----:B------:R-:W-:Y:S01]  /*0960*/  LEA R17, R0, R17, 0x2 ;  /* 0x0000001100117211 */ /* 0x000fe200078e10ff */
[--C-:B------:R-:W-:Y:S01]  /*0970*/  IMAD.IADD R23, R23, 0x1, R0.reuse ;  /* 0x0000000117177824 */ /* 0x100fe200078e0200 */
[----:B------:R-:W-:Y:S01]  /*0980*/  IADD3 R21, PT, PT, R21, R0, RZ ;  /* 0x0000000015157210 */ /* 0x000fe20007ffe0ff */
[----:B------:R-:W-:Y:S01]  /*0990*/  IMAD.IADD R22, R22, 0x1, R0 ;  /* 0x0000000116167824 */ /* 0x000fe200078e0200 */
[----:B------:R-:W-:-:S07]  /*09a0*/  SHF.R.U32.HI R25, RZ, 0x7, R25 ;  /* 0x00000007ff197819 */ /* 0x000fce0000011619 */
.L_x_17:
[----:B------:R-:W1:Y:S01]  /*09b0*/  S2R R0, SR_CgaCtaId ;  /* 0x0000000000007919 */ /* 0x000e620000008800 */
[----:B------:R-:W-:Y:S01]  /*09c0*/  MOV R2, 0x400 ;  /* 0x0000040000027802 */ /* 0x000fe20000000f00 */
[----:B------:R-:W-:-:S03]  /*09d0*/  UMOV UR4, URZ ;  /* 0x000000ff00047c82 */ /* 0x000fc60008000000 */
[----:B-1----:R-:W-:-:S07]  /*09e0*/  LEA R0, R0, R2, 0x18 ;  /* 0x0000000200007211 */ /* 0x002fce00078ec0ff */
.L_x_16:
[----:B------:R-:W-:Y:S01]  /*09f0*/  LEA R2, R15, R0, 0x3 ;  /* 0x000000000f027211 */ /* 0x000fe200078e18ff */
[----:B------:R-:W-:Y:S01]  /*0a00*/  ULOP3.LUT UP0, URZ, UR4, 0x3, URZ, 0xc0, !UPT ;  /* 0x0000000304ff7892 */ /* 0x000fe2000f80c0ff */
[----:B------:R-:W-:-:S04]  /*0a10*/  SHF.L.U32 R4, R16, 0x1f, RZ ;  /* 0x0000001f10047819 */ /* 0x000fc800000006ff */
[----:B------:R-:W1:Y:S02]  /*0a20*/  SYNCS.PHASECHK.TRANS64.TRYWAIT P0, [R2+URZ+0x31800], R4 ;  /* 0x03180004020075a7 */ /* 0x000e6400080011ff */
[----:B-1----:R-:W-:Y:S05]  /*0a30*/  @!P0 BRA `(.L_x_14) ;  /* 0x0000004000c48947 */ /* 0x002fea0003800000 */
.L_x_59:
[----:B------:R-:W-:Y:S05]  /*0a40*/  BRA.U UP0, `(.L_x_15) ;  /* 0x0000000100bc7547 */ /* 0x000fea000b800000 */
[C-C-:B------:R-:W-:Y:S02]  /*0a50*/  IMAD R11, R15.reuse, 0x200, R0.reuse ;  /* 0x000002000f0b7824 */ /* 0x140fe400078e0200 */
[----:B------:R-:W-:Y:S02]  /*0a60*/  IMAD R3, R15, 0x400, R0 ;  /* 0x000004000f037824 */ /* 0x000fe400078e0200 */
[--C-:B------:R-:W-:Y:S01]  /*0a70*/  IMAD R10, R24, 0x4, R11.reuse ;  /* 0x00000004180a7824 */ /* 0x100fe200078e020b */
[-C--:B------:R-:W-:Y:S01]  /*0a80*/  LEA R9, R23, R11.reuse, 0x2 ;  /* 0x0000000b17097211 */ /* 0x080fe200078e10ff */
[--C-:B------:R-:W-:Y:S01]  /*0a90*/  IMAD R7, R22, 0x4, R11.reuse ;  /* 0x0000000416077824 */ /* 0x100fe200078e020b */
[-C--:B-1----:R-:W-:Y:S01]  /*0aa0*/  LEA R5, R21, R11.reuse, 0x2 ;  /* 0x0000000b15057211 */ /* 0x082fe200078e10ff */
[----:B------:R-:W-:Y:S01]  /*0ab0*/  IMAD R4, R19, 0x4, R11 ;  /* 0x0000000413047824 */ /* 0x000fe200078e020b */
[-C--:B------:R-:W-:Y:S01]  /*0ac0*/  LEA R8, R20, R11.reuse, 0x2 ;  /* 0x0000000b14087211 */ /* 0x080fe200078e10ff */
[----:B------:R-:W1:Y:S01]  /*0ad0*/  LDS R10, [R10+0x30000] ;  /* 0x030000000a0a7984 */ /* 0x000e620000000800 */
[----:B------:R-:W-:Y:S01]  /*0ae0*/  LEA R6, R18, R11, 0x2 ;  /* 0x0000000b12067211 */ /* 0x000fe200078e10ff */
[----:B------:R-:W-:Y:S01]  /*0af0*/  IMAD R12, R23, 0x4, R3 ;  /* 0x00000004170c7824 */ /* 0x000fe200078e0203 */
[----:B------:R-:W-:Y:S01]  /*0b00*/  LEA R14, R24, R3, 0x2 ;  /* 0x00000003180e7211 */ /* 0x000fe200078e10ff */
[----:B------:R-:W2:Y:S04]  /*0b10*/  LDS R9, [R9+0x30000] ;  /* 0x0300000009097984 */ /* 0x000ea80000000800 */
[----:B------:R-:W3:Y:S04]  /*0b20*/  LDS R7, [R7+0x30000] ;  /* 0x0300000007077984 */ /* 0x000ee80000000800 */
[----:B------:R-:W4:Y:S01]  /*0b30*/  LDS R5, [R5+0x30000] ;  /* 0x0300000005057984 */ /* 0x000f220000000800 */
[----:B------:R-:W-:-:S03]  /*0b40*/  NOP ;  /* 0x0000000000007918 */ /* 0x000fc60000000000 */
[----:B-1----:R1:W-:Y:S04]  /*0b50*/  STS [R8+0x30000], R10 ;  /* 0x0300000a08007388 */ /* 0x0023e80000000800 */
[----:B--2---:R2:W-:Y:S04]  /*0b60*/  STS [R4+0x30000], R9 ;  /* 0x0300000904007388 */ /* 0x0045e80000000800 */
[----:B---3--:R3:W-:Y:S01]  /*0b70*/  STS [R6+0x30000], R7 ;  /* 0x0300000706007388 */ /* 0x0087e20000000800 */
[----:B-1----:R-:W-:Y:S01]  /*0b80*/  LEA R10, R22, R3, 0x2 ;  /* 0x00000003160a7211 */ /* 0x002fe200078e10ff */
[----:B------:R-:W-:-:S02]  /*0b90*/  IMAD R8, R21, 0x4, R3 ;  /* 0x0000000415087824 */ /* 0x000fc400078e0203 */
[----:B--2---:R-:W-:Y:S01]  /*0ba0*/  IMAD R4, R17, 0x4, R11 ;  /* 0x0000000411047824 */ /* 0x004fe200078e020b */
[----:B---3--:R-:W-:-:S04]  /*0bb0*/  LEA R6, R20, R3, 0x2 ;  /* 0x0000000314067211 */ /* 0x008fc800078e10ff */
[----:B----4-:R1:W-:Y:S04]  /*0bc0*/  STS [R4+0x30000], R5 ;  /* 0x0300000504007388 */ /* 0x0103e80000000800 */
[----:B------:R-:W2:Y:S04]  /*0bd0*/  LDS R13, [R14+0x30800] ;  /* 0x030800000e0d7984 */ /* 0x000ea80000000800 */
[----:B------:R-:W3:Y:S04]  /*0be0*/  LDS R11, [R12+0x30800] ;  /* 0x030800000c0b7984 */ /* 0x000ee80000000800 */
[----:B------:R-:W4:Y:S04]  /*0bf0*/  LDS R9, [R10+0x30800] ;  /* 0x030800000a097984 */ /* 0x000f280000000800 */
[----:B------:R-:W5:Y:S01]  /*0c00*/  LDS R7, [R8+0x30800] ;  /* 0x0308000008077984 */ /* 0x000f620000000800 */
[----:B------:R-:W-:Y:S01]  /*0c10*/  NOP ;  /* 0x0000000000007918 */ /* 0x000fe20000000000 */
[----:B-1----:R-:W-:Y:S01]  /*0c20*/  IMAD R5, R19, 0x4, R3 ;  /* 0x0000000413057824 */ /* 0x002fe200078e0203 */
[----:B------:R-:W-:-:S02]  /*0c30*/  LEA R4, R18, R3, 0x2 ;  /* 0x0000000312047211 */ /* 0x000fc400078e10ff */
[----:B------:R-:W-:Y:S01]  /*0c40*/  LEA R3, R17, R3, 0x2 ;  /* 0x0000000311037211 */ /* 0x000fe200078e10ff */
[----:B--2---:R-:W-:Y:S04]  /*0c50*/  STS [R6+0x30800], R13 ;  /* 0x0308000d06007388 */ /* 0x004fe80000000800 */
[----:B---3--:R-:W-:Y:S04]  /*0c60*/  STS [R5+0x30800], R11 ;  /* 0x0308000b05007388 */ /* 0x008fe80000000800 */
[----:B----4-:R-:W-:Y:S04]  /*0c70*/  STS [R4+0x30800], R9 ;  /* 0x0308000904007388 */ /* 0x010fe80000000800 */
[----:B-----5:R-:W-:Y:S04]  /*0c80*/  STS [R3+0x30800], R7 ;  /* 0x0308000703007388 */ /* 0x020fe80000000800 */
[----:B------:R-:W1:Y:S04]  /*0c90*/  LDS R14, [R14+0x30a00] ;  /* 0x030a00000e0e7984 */ /* 0x000e680000000800 */
[----:B------:R-:W2:Y:S04]  /*0ca0*/  LDS R12, [R12+0x30a00] ;  /* 0x030a00000c0c7984 */ /* 0x000ea80000000800 */
[----:B------:R-:W3:Y:S04]  /*0cb0*/  LDS R10, [R10+0x30a00] ;  /* 0x030a00000a0a7984 */ /* 0x000ee80000000800 */
[----:B------:R-:W4:Y:S01]  /*0cc0*/  LDS R8, [R8+0x30a00] ;  /* 0x030a000008087984 */ /* 0x000f220000000800 */
[----:B------:R-:W-:-:S03]  /*0cd0*/  NOP ;  /* 0x0000000000007918 */ /* 0x000fc60000000000 */
[----:B-1----:R1:W-:Y:S04]  /*0ce0*/  STS [R6+0x30a00], R14 ;  /* 0x030a000e06007388 */ /* 0x0023e80000000800 */
[----:B--2---:R1:W-:Y:S04]  /*0cf0*/  STS [R5+0x30a00], R12 ;  /* 0x030a000c05007388 */ /* 0x0043e80000000800 */
[----:B---3--:R1:W-:Y:S04]  /*0d00*/  STS [R4+0x30a00], R10 ;  /* 0x030a000a04007388 */ /* 0x0083e80000000800 */
[----:B----4-:R1:W-:Y:S01]  /*0d10*/  STS [R3+0x30a00], R8 ;  /* 0x030a000803007388 */ /* 0x0103e20000000800 */
[----:B------:R2:W-:Y:S06]  /*0d20*/  MEMBAR.ALL.CTA ;  /* 0x0000000000007992 */ /* 0x0005ec0000008000 */
[----:B--2---:R-:W2:Y:S02]  /*0d30*/  FENCE.VIEW.ASYNC.S ;  /* 0x00000000000073c6 */ /* 0x004ea40000000000 */
.L_x_15:
[C---:B------:R-:W-:Y:S01]  /*0d40*/  ISETP.NE.AND P0, PT, R15.reuse, 0x3, PT ;  /* 0x000000030f00780c */ /* 0x040fe20003f05270 */
[----:B------:R-:W-:Y:S01]  /*0d50*/  VIADD R15, R15, 0x1 ;  /* 0x000000010f0f7836 */ /* 0x000fe20000000000 */
[----:B------:R-:W-:Y:S01]  /*0d60*/  UIADD3 UR4, UPT, UPT, UR4, 0x1, URZ ;  /* 0x0000000104047890 */ /* 0x000fe2000fffe0ff */
[----:B-1----:R-:W-:-:S03]  /*0d70*/  VIADD R2, R2, 0x31840 ;  /* 0x0003184002027836 */ /* 0x002fc60000000000 */
[----:B------:R-:W-:Y:S01]  /*0d80*/  SEL R15, R15, RZ, P0 ;  /* 0x000000ff0f0f7207 */ /* 0x000fe20000000000 */
[----:B------:R-:W-:Y:S01]  /*0d90*/  UISETP.NE.AND UP0, UPT, UR4, 0x10, UPT ;  /* 0x000000100400788c */ /* 0x000fe2000bf05270 */
[----:B------:R-:W-:Y:S02]  /*0da0*/  PRMT R2, RZ, 0x654, R2 ;  /* 0x00000654ff027816 */ /* 0x000fe40000000002 */
[----:B------:R-:W-:Y:S02]  /*0db0*/  ISETP.NE.AND P0, PT, R15, RZ, PT ;  /* 0x000000ff0f00720c */ /* 0x000fe40003f05270 */
[----:B--2---:R1:W-:Y:S02]  /*0dc0*/  SYNCS.ARRIVE.TRANS64.RED.A1T0 RZ, [R2+URZ], RZ ;  /* 0x000000ff02ff79a7 */ /* 0x0043e400081004ff */
[----:B-1----:R-:W-:-:S04]  /*0dd0*/  SEL R2, RZ, 0x1, P0 ;  /* 0x00000001ff027807 */ /* 0x002fc80000000000 */
[----:B------:R-:W-:Y:S01]  /*0de0*/  LOP3.LUT R16, R16, R2, RZ, 0x3c, !PT ;  /* 0x0000000210107212 */ /* 0x000fe200078e3cff */
[----:B------:R-:W-:Y:S06]  /*0df0*/  BRA.U UP0, `(.L_x_16) ;  /* 0xfffffff900fc7547 */ /* 0x000fec000b83ffff */
[----:B------:R-:W-:-:S13]  /*0e00*/  ISETP.NE.AND P0, PT, R25, UR5, PT ;  /* 0x0000000519007c0c */ /* 0x000fda000bf05270 */
[----:B------:R-:W-:Y:S05]  /*0e10*/  @!P0 EXIT ;  /* 0x000000000000894d */ /* 0x000fea0003800000 */
[----:B------:R-:W-:Y:S01]  /*0e20*/  UIADD3 UR5, UPT, UPT, UR5, 0x1, URZ ;  /* 0x0000000105057890 */ /* 0x000fe2000fffe0ff */
[----:B------:R-:W-:Y:S05]  /*0e30*/  BRA `(.L_x_17) ;  /* 0xfffffff800dc7947 */ /* 0x000fea000383ffff */
.L_x_12:
[----:B-1----:R-:W-:-:S09]  /*0e40*/  UISETP.NE.AND UP0, UPT, UR5, URZ, UPT ;  /* 0x000000ff0500728c */ /* 0x002fd2000bf05270 */
[----:B------:R-:W-:Y:S05]  /*0e50*/  BRA.U UP0, `(.L_x_13) ;  /* 0x0000002500a07547 */ /* 0x000fea000b800000 */
[----:B------:R-:W1:Y:S01]  /*0e60*/  S2UR UR4, SR_CTAID.X ;  /* 0x00000000000479c3 */ /* 0x000e620000002500 */
[----:B------:R-:W-:Y:S02]  /*0e70*/  UMOV UR8, 0x400 ;  /* 0x0000040000087882 */ /* 0x000fe40000000000 */
[----:B------:R-:W-:-:S04]  /*0e80*/  ULEA UR8, UR5, UR8, 0x18 ;  /* 0x0000000805087291 */ /* 0x000fc8000f8ec0ff */
[----:B------:R-:W-:Y:S02]  /*0e90*/  UIADD3 UR5, UPT, UPT, UR8, 0x18000, URZ ;  /* 0x0001800008057890 */ /* 0x000fe4000fffe0ff */
[----:B------:R-:W-:Y:S02]  /*0ea0*/  UIADD3 UR6, UPT, UPT, UR8, 0x8000, URZ ;  /* 0x0000800008067890 */ /* 0x000fe4000fffe0ff */
[----:B------:R-:W-:Y:S02]  /*0eb0*/  USHF.R.U32.HI UR5, URZ, 0x4, UR5 ;  /* 0x00000004ff057899 */ /* 0x000fe40008011605 */
[----:B------:R-:W-:Y:S02]  /*0ec0*/  USHF.R.U32.HI UR6, URZ, 0x4, UR6 ;  /* 0x00000004ff067899 */ /* 0x000fe40008011606 */
[----:B------:R-:W-:Y:S01]  /*0ed0*/  ULOP3.LUT UR5, UR5, 0x3fc0, URZ, 0xc0, !UPT ;  /* 0x00003fc005057892 */ /* 0x000fe2000f8ec0ff */
[----:B-1----:R-:W-:-:S13]  /*0ee0*/  ISETP.LE.U32.AND P0, PT, R3, UR4, PT ;  /* 0x0000000403007c0c */ /* 0x002fda000bf03070 */
[----:B------:R-:W-:Y:S05]  /*0ef0*/  @P0 EXIT ;  /* 0x000000000000094d */ /* 0x000fea0003800000 */
[----:B------:R-:W-:Y:S01]  /*0f00*/  ULOP3.LUT UR4, URZ, UR4, URZ, 0x33, !UPT ;  /* 0x00000004ff047292 */ /* 0x000fe2000f8e33ff */
[----:B------:R-:W-:Y:S01]  /*0f10*/  IMAD.U32 R8, RZ, RZ, UR5 ;  /* 0x00000005ff087e24 */ /* 0x000fe2000f8e00ff */
[----:B------:R-:W-:Y:S01]  /*0f20*/  ULOP3.LUT UR6, UR6, 0x3fc0, URZ, 0xc0, !UPT ;  /* 0x00003fc006067892 */ /* 0x000fe2000f8ec0ff */
[C---:B------:R-:W-:Y:S01]  /*0f30*/  ISETP.GE.U32.AND P0, PT, R0.reuse, 0x4, PT ;  /* 0x000000040000780c */ /* 0x040fe20003f06070 */
[----:B------:R-:W-:Y:S01]  /*0f40*/  IMAD.MOV.U32 R4, RZ, RZ, RZ ;  /* 0x000000ffff047224 */ /* 0x000fe200078e00ff */
[----:B------:R-:W-:Y:S01]  /*0f50*/  UMOV UR18, URZ ;  /* 0x000000ff00127c82 */ /* 0x000fe20008000000 */
[----:B------:R-:W-:Y:S01]  /*0f60*/  VIADD R3, R3, UR4 ;  /* 0x0000000403037c36 */ /* 0x000fe20008000000 */
[----:B------:R-:W-:Y:S01]  /*0f70*/  UMOV UR15, URZ ;  /* 0x000000ff000f7c82 */ /* 0x000fe20008000000 */
[C---:B------:R-:W-:Y:S01]  /*0f80*/  IMAD R8, R0.reuse, 0x600, R8 ;  /* 0x0000060000087824 */ /* 0x040fe200078e0208 */
[----:B------:R-:W-:Y:S01]  /*0f90*/  LEA R9, R0, UR6, 0xa ;  /* 0x0000000600097c11 */ /* 0x000fe2000f8e50ff */
[----:B------:R-:W-:Y:S01]  /*0fa0*/  IMAD.HI.U32 R3, R3, -0x99fc267, RZ ;  /* 0xf6603d9903037827 */ /* 0x000fe200078e00ff */
[----:B------:R-:W-:Y:S01]  /*0fb0*/  UMOV UR6, 0x180 ;  /* 0x0000018000067882 */ /* 0x000fe20000000000 */
[----:B------:R-:W-:Y:S01]  /*0fc0*/  UMOV UR7, 0x184 ;  /* 0x0000018400077882 */ /* 0x000fe20000000000 */
[----:B------:R-:W-:Y:S01]  /*0fd0*/  SEL R9, R9, RZ, !P0 ;  /* 0x000000ff09097207 */ /* 0x000fe20004000000 */
[----:B------:R-:W-:Y:S01]  /*0fe0*/  UMOV UR4, 0x180 ;  /* 0x0000018000047882 */ /* 0x000fe20000000000 */
[----:B------:R-:W-:Y:S01]  /*0ff0*/  SEL R8, R8, RZ, !P0 ;  /* 0x000000ff08087207 */ /* 0x000fe20004000000 */
[----:B------:R-:W-:Y:S01]  /*1000*/  UMOV UR5, 0x184 ;  /* 0x0000018400057882 */ /* 0x000fe20000000000 */
[----:B------:R-:W-:-:S07]  /*1010*/  SHF.R.U32.HI R3, RZ, 0x7, R3 ;  /* 0x00000007ff037819 */ /* 0x000fce0000011603 */
.L_x_24:
[----:B------:R-:W-:Y:S01]  /*1020*/  USHF.R.U32.HI UR10, URZ, 0x1, UR18 ;  /* 0x00000001ff0a7899 */ /* 0x000fe20008011612 */
[----:B------:R-:W-:Y:S01]  /*1030*/  HFMA2 R7, -RZ, RZ, 0, 5.9604644775390625e-08 ;  /* 0x00000001ff077431 */ /* 0x000fe200000001ff */
[----:B------:R-:W-:Y:S02]  /*1040*/  USHF.L.U32 UR9, UR18, 0x3, URZ ;  /* 0x0000000312097899 */ /* 0x000fe400080006ff */
[----:B------:R-:W-:Y:S02]  /*1050*/  ULOP3.LUT UR10, UR10, 0x1, URZ, 0xc, !UPT ;  /* 0x000000010a0a7892 */ /* 0x000fe4000f8e0cff */
[----:B------:R-:W-:Y:S02]  /*1060*/  ULOP3.LUT UR9, UR9, 0x8, URZ, 0xc0, !UPT ;  /* 0x0000000809097892 */ /* 0x000fe4000f8ec0ff */
[----:B------:R-:W-:Y:S02]  /*1070*/  USHF.L.U32 UR10, UR10, 0x1f, URZ ;  /* 0x0000001f0a0a7899 */ /* 0x000fe400080006ff */
[----:B------:R-:W-:-:S02]  /*1080*/  ULOP3.LUT UR12, UR18, 0x1, URZ, 0xc0, !UPT ;  /* 0x00000001120c7892 */ /* 0x000fc4000f8ec0ff */
[----:B------:R-:W-:Y:S01]  /*1090*/  MOV R0, UR9 ;  /* 0x0000000900007c02 */ /* 0x000fe20008000f00 */
[----:B------:R-:W-:Y:S01]  /*10a0*/  UIADD3 UR9, UPT, UPT, UR8, UR9, URZ ;  /* 0x0000000908097290 */ /* 0x000fe2000fffe0ff */
[----:B------:R-:W-:Y:S01]  /*10b0*/  MOV R2, UR10 ;  /* 0x0000000a00027c02 */ /* 0x000fe20008000f00 */
[----:B------:R-:W-:Y:S02]  /*10c0*/  UIMAD UR12, UR12, 0xc0, URZ ;  /* 0x000000c00c0c78a4 */ /* 0x000fe4000f8e02ff */
[----:B------:R-:W-:Y:S01]  /*10d0*/  UIADD3 UR11, UPT, UPT, UR9, 0x31860, URZ ;  /* 0x00031860090b7890 */ /* 0x000fe2000fffe0ff */
[----:B------:R-:W1:Y:S02]  /*10e0*/  SYNCS.PHASECHK.TRANS64.TRYWAIT P0, [R0+UR8+0x31870], R2 ;  /* 0x03187002000075a7 */ /* 0x000e640008001108 */
[----:B-1----:R-:W-:Y:S09]  /*10f0*/  @!P0 BRA `(.L_x_18) ;  /* 0x0000003c002c8947 */ /* 0x002ff20003800000 */
.L_x_61:
[----:B------:R-:W-:Y:S01]  /*1100*/  NOP ;  /* 0x0000000000007918 */ /* 0x000fe20000000000 */
[----:B------:R-:W-:Y:S01]  /*1110*/  UMOV UR17, 0xe ;  /* 0x0000000e00117882 */ /* 0x000fe20000000000 */
[----:B------:R-:W-:-:S05]  /*1120*/  UMOV UR16, 0xfffffff0 ;  /* 0xfffffff000107882 */ /* 0x000fca0000000000 */
.L_x_23:
[----:B------:R-:W-:Y:S01]  /*1130*/  ULEA UR13, UR15, UR8, 0x3 ;  /* 0x000000080f0d7291 */ /* 0x000fe2000f8e18ff */
[----:B-1----:R-:W-:Y:S01]  /*1140*/  SHF.L.U32 R11, R4, 0x1f, RZ ;  /* 0x0000001f040b7819 */ /* 0x002fe200000006ff */
[----:B------:R-:W-:Y:S01]  /*1150*/  UIADD3 UR14, UPT, UPT, UR16, 0x10, URZ ;  /* 0x00000010100e7890 */ /* 0x000fe2000fffe0ff */
[----:B------:R-:W-:Y:S03]  /*1160*/  MOV R0, UR15 ;  /* 0x0000000f00007c02 */ /* 0x000fe60008000f00 */
[----:B------:R-:W-:Y:S03]  /*1170*/  ULOP3.LUT UP0, UR14, UR14, 0x2, URZ, 0xc0, !UPT ;  /* 0x000000020e0e7892 */ /* 0x000fe6000f80c0ff */
[----:B------:R-:W1:Y:S02]  /*1180*/  SYNCS.PHASECHK.TRANS64.TRYWAIT P0, [UR13+0x31840], R11 ;  /* 0x0318400bff0075a7 */ /* 0x000e64000800110d */
[----:B-12---:R-:W-:Y:S07]  /*1190*/  @!P0 BRA `(.L_x_19) ;  /* 0x0000003c00248947 */ /* 0x006fee0003800000 */
.L_x_63:
[----:B------:R-:W-:Y:S01]  /*11a0*/  NOP ;  /* 0x0000000000007918 */ /* 0x000fe20000000000 */
[----:B------:R-:W-:Y:S05]  /*11b0*/  BRA.U UP0, `(.L_x_20) ;  /* 0x0000000100487547 */ /* 0x000fea000b800000 */
[----:B------:R-:W-:Y:S02]  /*11c0*/  ULEA UR19, UR15, UR8, 0x9 ;  /* 0x000000080f137291 */ /* 0x000fe4000f8e48ff */
[----:B------:R-:W-:Y:S02]  /*11d0*/  ULEA UR9, UR15, UR8, 0xa ;  /* 0x000000080f097291 */ /* 0x000fe4000f8e50ff */
[----:B------:R-:W-:Y:S02]  /*11e0*/  UIADD3 UR19, UPT, UPT, UR19, 0x30000, URZ ;  /* 0x0003000013137890 */ /* 0x000fe4000fffe0ff */
[----:B------:R-:W-:Y:S02]  /*11f0*/  UIADD3 UR10, UPT, UPT, UR9, 0x30800, URZ ;  /* 0x00030800090a7890 */ /* 0x000fe4000fffe0ff */
[----:B------:R-:W-:Y:S02]  /*1200*/  UIADD3 UR9, UPT, UPT, UR9, 0x30a00, URZ ;  /* 0x00030a0009097890 */ /* 0x000fe4000fffe0ff */
[----:B------:R-:W-:Y:S02]  /*1210*/  USHF.R.U32.HI UR19, URZ, 0x4, UR19 ;  /* 0x00000004ff137899 */ /* 0x000fe40008011613 */
[----:B------:R-:W-:Y:S02]  /*1220*/  USHF.R.U32.HI UR10, URZ, 0x4, UR10 ;  /* 0x00000004ff0a7899 */ /* 0x000fe4000801160a */
[----:B------:R-:W-:Y:S02]  /*1230*/  USHF.R.U32.HI UR9, URZ, 0x4, UR9 ;  /* 0x00000004ff097899 */ /* 0x000fe40008011609 */
[----:B------:R-:W-:Y:S02]  /*1240*/  ULOP3.LUT UR20, UR19, 0x3fe0, URZ, 0xc0, !UPT ;  /* 0x00003fe013147892 */ /* 0x000fe4000f8ec0ff */
[----:B------:R-:W-:Y:S02]  /*1250*/  ULOP3.LUT UR22, UR10, 0x3fc0, URZ, 0xc0, !UPT ;  /* 0x00003fc00a167892 */ /* 0x000fe4000f8ec0ff */
[----:B------:R-:W-:Y:S01]  /*1260*/  ULOP3.LUT UR24, UR9, 0x3fe0, URZ, 0xc0, !UPT ;  /* 0x00003fe009187892 */ /* 0x000fe2000f8ec0ff */
[----:B------:R-:W-:Y:S01]  /*1270*/  UMOV UR21, 0x4008 ;  /* 0x0000400800157882 */ /* 0x000fe20000000000 */
[----:B------:R-:W-:Y:S01]  /*1280*/  UMOV UR23, 0x4008 ;  /* 0x0000400800177882 */ /* 0x000fe20000000000 */
[----:B------:R-:W-:Y:S02]  /*1290*/  UMOV UR25, 0x4008 ;  /* 0x0000400800197882 */ /* 0x000fe40000000000 */
[----:B------:R2:W-:Y:S02]  /*12a0*/  UTCCP.T.S.4x32dp128bit tmem[0x180], gdesc[UR20] ;  /* 0x00018014ff0079e7 */ /* 0x0005e40009100000 */
[----:B------:R2:W-:Y:S02]  /*12b0*/  UTCCP.T.S.4x32dp128bit tmem[0x184], gdesc[UR22] ;  /* 0x00018416ff0079e7 */ /* 0x0005e40009100000 */
[----:B------:R2:W-:Y:S01]  /*12c0*/  UTCCP.T.S.4x32dp128bit tmem[0x188], gdesc[UR24] ;  /* 0x00018818ff0079e7 */ /* 0x0005e20009100000 */
[----:B------:R-:W-:Y:S02]  /*12d0*/  NOP ;  /* 0x0000000000007918 */ /* 0x000fe40000000000 */
.L_x_20:
[----:B------:R-:W-:Y:S01]  /*12e0*/  UISETP.NE.AND UP0, UPT, UR15, 0x3, UPT ;  /* 0x000000030f00788c */ /* 0x000fe2000bf05270 */
[----:B-1----:R-:W-:Y:S01]  /*12f0*/  SHFL.IDX PT, R2, R9, R0, 0x1f ;  /* 0x00001f0009027589 */ /* 0x002fe200000e0000 */
[----:B------:R-:W-:Y:S01]  /*1300*/  UIADD3 UR10, UPT, UPT, UR15, 0x1, URZ ;  /* 0x000000010f0a7890 */ /* 0x000fe2000fffe0ff */
[----:B------:R-:W-:Y:S03]  /*1310*/  NOP ;  /* 0x0000000000007918 */ /* 0x000fe60000000000 */
[----:B------:R-:W-:Y:S03]  /*1320*/  USEL UR10, UR10, URZ, UP0 ;  /* 0x000000ff0a0a7287 */ /* 0x000fe60008000000 */
[----:B------:R-:W1:Y:S01]  /*1330*/  SHFL.IDX PT, R0, R8, R0, 0x1f ;  /* 0x00001f0008007589 */ /* 0x000e6200000e0000 */
[----:B------:R-:W-:Y:S02]  /*1340*/  USHF.L.U32 UR15, UR14, 0x4, URZ ;  /* 0x000000040e0f7899 */ /* 0x000fe400080006ff */
[----:B------:R-:W-:Y:S02]  /*1350*/  ULEA UR9, UR10, UR8, 0x3 ;  /* 0x000000080a097291 */ /* 0x000fe4000f8e18ff */
[----:B------:R-:W-:Y:S01]  /*1360*/  ULEA UR14, UR14, 0x8b0, 0xd ;  /* 0x000008b00e0e7891 */ /* 0x000fe2000f8e68ff */
[----:B------:R-:W-:Y:S01]  /*1370*/  ISETP.NE.AND P0, PT, RZ, UR10, PT ;  /* 0x0000000aff007c0c */ /* 0x000fe2000bf05270 */
[----:B------:R-:W-:Y:S02]  /*1380*/  UISETP.NE.AND UP0, UPT, UR16, -0x10, UPT ;  /* 0xfffffff01000788c */ /* 0x000fe4000bf05270 */
[----:B------:R-:W-:Y:S02]  /*1390*/  UPRMT UR15, UR15, 0x5410, UR14 ;  /* 0x000054100f0f7896 */ /* 0x000fe4000800000e */
[----:B------:R-:W-:Y:S01]  /*13a0*/  UIADD3 UR13, UPT, UPT, UR13, 0x31820, URZ ;  /* 0x000318200d0d7890 */ /* 0x000fe2000fffe0ff */
[----:B------:R-:W-:Y:S01]  /*13b0*/  UMOV UR14, URZ ;  /* 0x000000ff000e7c82 */ /* 0x000fe20008000000 */
[----:B--2---:R-:W-:Y:S01]  /*13c0*/  UMOV UR23, 0x40004040 ;  /* 0x4000404000177882 */ /* 0x004fe20000000000 */
[----:B------:R-:W-:Y:S01]  /*13d0*/  UMOV UR21, 0x40004040 ;  /* 0x4000404000157882 */ /* 0x000fe20000000000 */
[----:B------:R-:W-:Y:S01]  /*13e0*/  UMOV UR27, 0x40004040 ;  /* 0x40004040001b7882 */ /* 0x000fe20000000000 */
[----:B------:R-:W-:Y:S01]  /*13f0*/  UMOV UR25, 0x40004040 ;  /* 0x4000404000197882 */ /* 0x000fe20000000000 */
[----:B------:R-:W-:Y:S01]  /*1400*/  UMOV UR31, 0x40004040 ;  /* 0x40004040001f7882 */ /* 0x000fe20000000000 */
[----:B------:R-:W-:Y:S01]  /*1410*/  UMOV UR29, 0x40004040 ;  /* 0x40004040001d7882 */ /* 0x000fe20000000000 */
[----:B------:R-:W-:Y:S01]  /*1420*/  UMOV UR35, 0x40004040 ;  /* 0x4000404000237882 */ /* 0x000fe20000000000 */
[----:B------:R-:W-:Y:S01]  /*1430*/  UMOV UR33, 0x40004040 ;  /* 0x4000404000217882 */ /* 0x000fe20000000000 */
[----:B-1----:R-:W-:Y:S02]  /*1440*/  R2UR UR20, R0 ;  /* 0x00000000001472ca */ /* 0x002fe400000e0000 */
[----:B------:R-:W-:Y:S02]  /*1450*/  R2UR UR22, R2 ;  /* 0x00000000021672ca */ /* 0x000fe400000e0000 */
[----:B------:R-:W-:Y:S04]  /*1460*/  SEL R0, RZ, 0x1, P0 ;  /* 0x00000001ff007807 */ /* 0x000fe80000000000 */
[----:B------:R-:W-:Y:S01]  /*1470*/  LOP3.LUT R4, R4, R0, RZ, 0x3c, !PT ;  /* 0x0000000004047212 */ /* 0x000fe200078e3cff */
[----:B------:R-:W-:Y:S04]  /*1480*/  IMAD.U32 R0, RZ, RZ, UR10 ;  /* 0x0000000aff007e24 */ /* 0x000fe8000f8e00ff */
[----:B------:R-:W-:Y:S01]  /*1490*/  UIADD3 UR24, UPT, UPT, UR20, 0x2, URZ ;  /* 0x0000000214187890 */ /* 0x000fe2000fffe0ff */
[----:B------:R-:W-:Y:S01]  /*14a0*/  IMAD.U32 R11, R4, -0x80000000, RZ ;  /* 0x80000000040b7824 */ /* 0x000fe200078e00ff */
[----:B------:R-:W-:Y:S01]  /*14b0*/  UIADD3 UR26, UPT, UPT, UR22, 0x2, URZ ;  /* 0x00000002161a7890 */ /* 0x000fe2000fffe0ff */
[----:B------:R1:W-:Y:S01]  /*14c0*/  UTCQMMA gdesc[UR22], gdesc[UR20], tmem[UR12], tmem[UR14], idesc[UR15], tmem[UR6], UP0 ;  /* 0x00060e1416007dea */ /* 0x0003e2000800030c */
[----:B------:R-:W-:Y:S02]  /*14d0*/  UIADD3 UR30, UPT, UPT, UR22, 0x4, URZ ;  /* 0x00000004161e7890 */ /* 0x000fe4000fffe0ff */
[----:B------:R-:W-:Y:S02]  /*14e0*/  UIADD3 UR28, UPT, UPT, UR20, 0x4, URZ ;  /* 0x00000004141c7890 */ /* 0x000fe4000fffe0ff */
[----:B------:R-:W-:Y:S02]  /*14f0*/  UIADD3 UR34, UPT, UPT, UR22, 0x6, URZ ;  /* 0x0000000616227890 */ /* 0x000fe4000fffe0ff */
[----:B------:R-:W-:Y:S01]  /*1500*/  UIADD3 UR32, UPT, UPT, UR20, 0x6, URZ ;  /* 0x0000000614207890 */ /* 0x000fe2000fffe0ff */
[----:B------:R1:W-:Y:S04]  /*1510*/  UTCQMMA gdesc[UR26], gdesc[UR24], tmem[UR12], tmem[UR14], idesc[UR15], tmem[UR6], UPT ;  /* 0x00060e181a007dea */ /* 0x0003e8000b80030c */
[----:B------:R1:W-:Y:S04]  /*1520*/  UTCQMMA gdesc[UR30], gdesc[UR28], tmem[UR12], tmem[UR14], idesc[UR15], tmem[UR6], UPT ;  /* 0x00060e1c1e007dea */ /* 0x0003e8000b80030c */
[----:B------:R1:W-:Y:S01]  /*1530*/  UTCQMMA gdesc[UR34], gdesc[UR32], tmem[UR12], tmem[UR14], idesc[UR15], tmem[UR6], UPT ;  /* 0x00060e2022007dea */ /* 0x0003e2000b80030c */
[----:B------:R1:W-:Y:S01]  /*1540*/  UTCBAR [UR13], URZ ;  /* 0x000000ff0d0073e9 */ /* 0x0003e200080000ff */
[----:B------:R-:W2:Y:S02]  /*1550*/  SYNCS.PHASECHK.TRANS64.TRYWAIT P0, [UR9+0x31840], R11 ;  /* 0x0318400bff0075a7 */ /* 0x000ea40008001109 */
[----:B-12---:R-:W-:Y:S05]  /*1560*/  @!P0 BRA `(.L_x_21) ;  /* 0x00000038004c8947 */ /* 0x006fea0003800000 */
.L_x_65:
[----:B------:R-:W-:Y:S01]  /*1570*/  ELECT P0, URZ, PT ;  /* 0x0000000000ff782f */ /* 0x000fe20003800000 */
[----:B-1----:R-:W1:Y:S01]  /*1580*/  SHFL.IDX PT, R2, R9, R0, 0x1f ;  /* 0x00001f0009027589 */ /* 0x002e6200000e0000 */
[----:B------:R-:W-:Y:S02]  /*1590*/  UIADD3 UR9, UPT, UPT, UR9, 0x31820, URZ ;  /* 0x0003182009097890 */ /* 0x000fe4000fffe0ff */
[----:B------:R-:W-:Y:S05]  /*15a0*/  UISETP.NE.AND UP0, UPT, UR16, -0x2, UPT ;  /* 0xfffffffe1000788c */ /* 0x000fea000bf05270 */
[----:B------:R-:W2:Y:S01]  /*15b0*/  SHFL.IDX PT, R0, R8, R0, 0x1f ;  /* 0x00001f0008007589 */ /* 0x000ea200000e0000 */
[----:B------:R-:W-:Y:S01]  /*15c0*/  NOP ;  /* 0x0000000000007918 */ /* 0x000fe20000000000 */
[----:B------:R-:W-:Y:S02]  /*15d0*/  NOP ;  /* 0x0000000000007918 */ /* 0x000fe40000000000 */
[C---:B------:R-:W-:Y:S01]  /*15e0*/  @P0 IMAD.SHL.U32 R5, R7.reuse, 0x2000, RZ ;  /* 0x0000200007050824 */ /* 0x040fe200078e00ff */
[----:B------:R-:W-:Y:S01]  /*15f0*/  UMOV UR21, 0x40004040 ;  /* 0x4000404000157882 */ /* 0x000fe20000000000 */
[----:B------:R-:W-:Y:S01]  /*1600*/  @P0 IMAD.SHL.U32 R6, R7, 0x10, RZ ;  /* 0x0000001007060824 */ /* 0x000fe200078e00ff */
[----:B------:R-:W-:Y:S01]  /*1610*/  UMOV UR15, 0x40004040 ;  /* 0x40004040000f7882 */ /* 0x000fe20000000000 */
[----:B------:R-:W-:Y:S01]  /*1620*/  @P0 IMAD.MOV.U32 R10, RZ, RZ, RZ ;  /* 0x000000ffff0a0224 */ /* 0x000fe200078e00ff */
[----:B------:R-:W-:Y:S01]  /*1630*/  @P0 LOP3.LUT R5, R5, 0x6000, RZ, 0xc0, !PT ;  /* 0x0000600005050812 */ /* 0x000fe200078ec0ff */
[----:B------:R-:W-:Y:S01]  /*1640*/  UMOV UR27, 0x40004040 ;  /* 0x40004040001b7882 */ /* 0x000fe20000000000 */
[----:B------:R-:W-:Y:S01]  /*1650*/  @P0 LOP3.LUT R6, R6, 0x30, RZ, 0xc0, !PT ;  /* 0x0000003006060812 */ /* 0x000fe200078ec0ff */
[----:B------:R-:W-:Y:S01]  /*1660*/  UMOV UR25, 0x40004040 ;  /* 0x4000404000197882 */ /* 0x000fe20000000000 */
[----:B------:R-:W-:Y:S01]  /*1670*/  @P0 LOP3.LUT R5, R5, 0x8b0, RZ, 0xfc, !PT ;  /* 0x000008b005050812 */ /* 0x000fe200078efcff */
[----:B------:R-:W-:Y:S01]  /*1680*/  UMOV UR31, 0x40004040 ;  /* 0x40004040001f7882 */ /* 0x000fe20000000000 */
[----:B------:R-:W-:Y:S01]  /*1690*/  @P0 R2UR UR22, R10 ;  /* 0x000000000a1602ca */ /* 0x000fe200000e0000 */
[----:B------:R-:W-:Y:S01]  /*16a0*/  UMOV UR29, 0x40004040 ;  /* 0x40004040001d7882 */ /* 0x000fe20000000000 */
[----:B------:R-:W-:Y:S01]  /*16b0*/  @P0 PRMT R5, R6, 0x5410, R5 ;  /* 0x0000541006050816 */ /* 0x000fe20000000005 */
[----:B------:R-:W-:Y:S01]  /*16c0*/  UMOV UR35, 0x40004040 ;  /* 0x4000404000237882 */ /* 0x000fe20000000000 */
[----:B------:R-:W-:Y:S01]  /*16d0*/  UMOV UR33, 0x40004040 ;  /* 0x4000404000217882 */ /* 0x000fe20000000000 */
[----:B-1----:R-:W-:Y:S02]  /*16e0*/  R2UR UR20, R2 ;  /* 0x00000000021472ca */ /* 0x002fe400000e0000 */
[----:B------:R-:W-:Y:S02]  /*16f0*/  @P0 R2UR UR13, R5 ;  /* 0x00000000050d02ca */ /* 0x000fe400000e0000 */
[----:B--2---:R-:W-:Y:S09]  /*1700*/  R2UR UR14, R0 ;  /* 0x00000000000e72ca */ /* 0x004ff200000e0000 */
[----:B------:R-:W-:Y:S02]  /*1710*/  UIADD3 UR26, UPT, UPT, UR20, 0x2, URZ ;  /* 0x00000002141a7890 */ /* 0x000fe4000fffe0ff */
[----:B------:R-:W-:Y:S01]  /*1720*/  UIADD3 UR30, UPT, UPT, UR20, 0x4, URZ ;  /* 0x00000004141e7890 */ /* 0x000fe2000fffe0ff */
[----:B------:R-:W-:Y:S01]  /*1730*/  IMAD.U32 R11, RZ, RZ, UR13 ;  /* 0x0000000dff0b7e24 */ /* 0x000fe2000f8e00ff */
[----:B------:R-:W-:Y:S02]  /*1740*/  UIADD3 UR24, UPT, UPT, UR14, 0x2, URZ ;  /* 0x000000020e187890 */ /* 0x000fe4000fffe0ff */
[----:B------:R-:W-:Y:S02]  /*1750*/  UIADD3 UR28, UPT, UPT, UR14, 0x4, URZ ;  /* 0x000000040e1c7890 */ /* 0x000fe4000fffe0ff */
[----:B------:R-:W-:Y:S01]  /*1760*/  @P0 R2UR UR23, R11 ;  /* 0x000000000b1702ca */ /* 0x000fe200000e0000 */
[----:B------:R-:W-:Y:S02]  /*1770*/  UIADD3 UR34, UPT, UPT, UR20, 0x6, URZ ;  /* 0x0000000614227890 */ /* 0x000fe4000fffe0ff */
[----:B------:R-:W-:Y:S10]  /*1780*/  UIADD3 UR32, UPT, UPT, UR14, 0x6, URZ ;  /* 0x000000060e207890 */ /* 0x000ff4000fffe0ff */
[----:B------:R1:W-:Y:S01]  /*1790*/  UTCQMMA gdesc[UR20], gdesc[UR14], tmem[UR12], tmem[UR22], idesc[UR23], tmem[UR4], UPT ;  /* 0x0004160e14007dea */ /* 0x0003e2000b80030c */
[----:B------:R1:W-:Y:S01]  /*17a0*/  UTCQMMA gdesc[UR26], gdesc[UR24], tmem[UR12], tmem[UR22], idesc[UR23], tmem[UR4], UPT ;  /* 0x000416181a007dea */ /* 0x0003e2000b80030c */
[----:B------:R1:W-:Y:S01]  /*17b0*/  UTCQMMA gdesc[UR30], gdesc[UR28], tmem[UR12], tmem[UR22], idesc[UR23], tmem[UR4], UPT ;  /* 0x0004161c1e007dea */ /* 0x0003e2000b80030c */
[----:B------:R1:W-:Y:S01]  /*17c0*/  UTCQMMA gdesc[UR34], gdesc[UR32], tmem[UR12], tmem[UR22], idesc[UR23], tmem[UR4], UPT ;  /* 0x0004162022007dea */ /* 0x0003e2000b80030c */
[----:B------:R1:W-:Y:S01]  /*17d0*/  UTCBAR [UR9], URZ ;  /* 0x000000ff090073e9 */ /* 0x0003e200080000ff */
[----:B------:R-:W-:Y:S05]  /*17e0*/  BRA.U UP0, `(.L_x_22) ;  /* 0x0000000100087547 */ /* 0x000fea000b800000 */
[----:B------:R2:W-:Y:S01]  /*17f0*/  UTCBAR [UR11], URZ ;  /* 0x000000ff0b0073e9 */ /* 0x0005e200080000ff */
[----:B------:R-:W-:Y:S01]  /*1800*/  NOP ;  /* 0x0000000000007918 */ /* 0x000fe20000000000 */
.L_x_22:
[----:B------:R-:W-:Y:S01]  /*1810*/  UISETP.NE.AND UP0, UPT, UR10, 0x3, UPT ;  /* 0x000000030a00788c */ /* 0x000fe2000bf05270 */
[----:B------:R-:W-:Y:S01]  /*1820*/  VIADD R7, R7, 0x2 ;  /* 0x0000000207077836 */ /* 0x000fe20000000000 */
[----:B------:R-:W-:Y:S02]  /*1830*/  UIADD3 UR10, UPT, UPT, UR10, 0x1, URZ ;  /* 0x000000010a0a7890 */ /* 0x000fe4000fffe0ff */
[----:B------:R-:W-:Y:S02]  /*1840*/  UIADD3 UR17, UPT, UPT, UR17, -0x2, URZ ;  /* 0xfffffffe11117890 */ /* 0x000fe4000fffe0ff */
[----:B-1----:R-:W-:Y:S02]  /*1850*/  USEL UR15, UR10, URZ, UP0 ;  /* 0x000000ff0a0f7287 */ /* 0x002fe40008000000 */
[----:B------:R-:W-:Y:S02]  /*1860*/  UISETP.NE.AND UP0, UPT, UR17, -0x2, UPT ;  /* 0xfffffffe1100788c */ /* 0x000fe4000bf05270 */
[----:B------:R-:W-:Y:S02]  /*1870*/  UIADD3 UR16, UPT, UPT, UR16, 0x2, URZ ;  /* 0x0000000210107890 */ /* 0x000fe4000fffe0ff */
[----:B------:R-:W-:Y:S04]  /*1880*/  ISETP.NE.AND P0, PT, RZ, UR15, PT ;  /* 0x0000000fff007c0c */ /* 0x000fe8000bf05270 */
[----:B------:R-:W-:Y:S04]  /*1890*/  SEL R0, RZ, 0x1, P0 ;  /* 0x00000001ff007807 */ /* 0x000fe80000000000 */
[----:B------:R-:W-:Y:S01]  /*18a0*/  LOP3.LUT R4, R4, R0, RZ, 0x3c, !PT ;  /* 0x0000000004047212 */ /* 0x000fe200078e3cff */
[----:B------:R-:W-:Y:S06]  /*18b0*/  BRA.U UP0, `(.L_x_23) ;  /* 0xfffffff9001c7547 */ /* 0x000fec000b83ffff */
[----:B------:R-:W-:-:S13]  /*18c0*/  ISETP.NE.AND P0, PT, R3, UR18, PT ;  /* 0x0000001203007c0c */ /* 0x000fda000bf05270 */
[----:B--2---:R-:W-:Y:S05]  /*18d0*/  @!P0 EXIT ;  /* 0x000000000000894d */ /* 0x004fea0003800000 */
[----:B------:R-:W-:Y:S01]  /*18e0*/  UIADD3 UR18, UPT, UPT, UR18, 0x1, URZ ;  /* 0x0000000112127890 */ /* 0x000fe2000fffe0ff */
[----:B------:R-:W-:Y:S11]  /*18f0*/  BRA `(.L_x_24) ;  /* 0xfffffff400c87947 */ /* 0x000ff6000383ffff */
.L_x_11:
[----:B------:R-:W-:-:S13]  /*1900*/  ELECT P0, URZ, PT ;  /* 0x0000000000ff782f */ /* 0x000fda0003800000 */
[----:B------:R-:W-:Y:S05]  /*1910*/  @!P0 BRA `(.L_x_13) ;  /* 0x0000001800f08947 */ /* 0x000fea0003800000 */
[----:B------:R-:W1:Y:S02]  /*1920*/  S2UR UR4, SR_CTAID.X ;  /* 0x00000000000479c3 */ /* 0x000e640000002500 */
[----:B-1----:R-:W-:-:S13]  /*1930*/  ISETP.LE.U32.AND P0, PT, R3, UR4, PT ;  /* 0x0000000403007c0c */ /* 0x002fda000bf03070 */
[----:B------:R-:W-:Y:S05]  /*1940*/  @P0 EXIT ;  /* 0x000000000000094d */ /* 0x000fea0003800000 */
[----:B------:R-:W1:Y:S01]  /*1950*/  S2R R6, SR_CgaCtaId ;  /* 0x0000000000067919 */ /* 0x000e620000008800 */
[----:B------:R-:W-:Y:S01]  /*1960*/  IMAD.U32 R11, RZ, RZ, UR4 ;  /* 0x00000004ff0b7e24 */ /* 0x000fe2000f8e00ff */
[----:B------:R-:W2:Y:S04]  /*1970*/  LDC.64 R22, c[0x0][0x380] ;  /* 0x0000e000ff167b82 */ /* 0x000ea80000000a00 */
[----:B------:R-:W-:Y:S02]  /*1980*/  LOP3.LUT R0, RZ, R11, RZ, 0x33, !PT ;  /* 0x0000000bff007212 */ /* 0x000fe400078e33ff */
[----:B------:R-:W-:Y:S02]  /*1990*/  PRMT R10, R11, 0x7610, R10 ;  /* 0x000076100b0a7816 */ /* 0x000fe4000000000a */
[----:B------:R-:W3:Y:S01]  /*19a0*/  LDC.64 R14, c[0x0][0x348] ;  /* 0x0000d200ff0e7b82 */ /* 0x000ee20000000a00 */
[----:B------:R-:W-:-:S04]  /*19b0*/  IMAD.IADD R0, R3, 0x1, R0 ;  /* 0x0000000103007824 */ /* 0x000fc800078e0200 */
[----:B------:R-:W-:Y:S01]  /*19c0*/  IMAD.HI.U32 R9, R0, -0x99fc267, RZ ;  /* 0xf6603d9900097827 */ /* 0x000fe200078e00ff */
[----:B------:R-:W-:Y:S02]  /*19d0*/  MOV R0, 0x400 ;  /* 0x0000040000007802 */ /* 0x000fe40000000f00 */
[----:B------:R-:W4:Y:S02]  /*19e0*/  LDC.64 R4, c[0x0][0x358] ;  /* 0x0000d600ff047b82 */ /* 0x000f240000000a00 */
[----:B------:R-:W-:-:S05]  /*19f0*/  SHF.R.U32.HI R9, RZ, 0x7, R9 ;  /* 0x00000007ff097819 */ /* 0x000fca0000011609 */
[----:B------:R-:W-:Y:S01]  /*1a00*/  IMAD.MOV R9, RZ, RZ, -R9 ;  /* 0x000000ffff097224 */ /* 0x000fe200078e0a09 */
[----:B-1----:R-:W-:-:S07]  /*1a10*/  LEA R6, R6, R0, 0x18 ;  /* 0x0000000006067211 */ /* 0x002fce00078ec0ff */
.L_x_41:
[----:B------:R-:W-:Y:S01]  /*1a20*/  SHF.R.U32.HI R2, RZ, 0x5, R11 ;  /* 0x00000005ff027819 */ /* 0x000fe2000001160b */
[----:B------:R-:W-:Y:S05]  /*1a30*/  YIELD ;  /* 0x0000000000007946 */ /* 0x000fea0003800000 */
[----:B------:R-:W-:Y:S01]  /*1a40*/  IMAD.HI.U32 R2, R2, 0xd79435f, RZ ;  /* 0x0d79435f02027827 */ /* 0x000fe200078e00ff */
[----:B------:R-:W-:Y:S04]  /*1a50*/  MOV R3, 0x1af0 ;  /* 0x00001af000037802 */ /* 0x000fe80000000f00 */
[C---:B------:R-:W-:Y:S01]  /*1a60*/  PRMT R0, R2.reuse, 0x9910, RZ ;  /* 0x0000991002007816 */ /* 0x040fe200000000ff */
[----:B------:R-:W-:Y:S04]  /*1a70*/  IMAD.SHL.U32 R2, R2, 0x10, RZ ;  /* 0x0000001002027824 */ /* 0x000fe800078e00ff */
[----:B------:R-:W-:Y:S01]  /*1a80*/  IMAD R0, R0, 0x260, RZ ;  /* 0x0000026000007824 */ /* 0x000fe200078e02ff */
[----:B------:R-:W-:Y:S03]  /*1a90*/  VIADDMNMX.U32 R12, R20, -R2, 0x10, PT ;  /* 0x00000010140c7446 */ /* 0x000fe60003800802 */
[----:B------:R-:W-:Y:S05]  /*1aa0*/  IMAD.MOV R13, RZ, RZ, -R0 ;  /* 0x000000ffff0d7224 */ /* 0x000fea00078e0a00 */
[----:B------:R-:W-:Y:S05]  /*1ab0*/  PRMT R13, R13, 0x7710, RZ ;  /* 0x000077100d0d7816 */ /* 0x000fea00000000ff */
[----:B------:R-:W-:Y:S05]  /*1ac0*/  IMAD.IADD R13, R13, 0x1, R10 ;  /* 0x000000010d0d7824 */ /* 0x000fea00078e020a */
[----:B--234-:R-:W-:Y:S02]  /*1ad0*/  LOP3.LUT R7, R13, 0xffff, RZ, 0xc0, !PT ;  /* 0x0000ffff0d077812 */ /* 0x01cfe400078ec0ff */
[----:B--234-:R-:W-:Y:S05]  /*1ae0*/  CALL.REL.NOINC `($__internal_3_$__cuda_sm20_div_u16) ;  /* 0x0000003800c47944 */ /* 0x01cfea0003c00000 */
[----:B------:R-:W-:Y:S01]  /*1af0*/  IMAD.MOV.U32 R8, RZ, RZ, -0x80000000 ;  /* 0x80000000ff087424 */ /* 0x000fe200078e00ff */
[----:B------:R-:W-:Y:S02]  /*1b00*/  PRMT R12, R12, 0x9910, RZ ;  /* 0x000099100c0c7816 */ /* 0x000fe400000000ff */
[----:B------:R-:W-:Y:S01]  /*1b10*/  PRMT R3, R0, 0x9910, RZ ;  /* 0x0000991000037816 */ /* 0x000fe200000000ff */
[----:B------:R-:W1:Y:S04]  /*1b20*/  SYNCS.PHASECHK.TRANS64.TRYWAIT P0, [R6+URZ+0x31820], R8 ;  /* 0x03182008060075a7 */ /* 0x000e6800080011ff */
[----:B------:R-:W-:Y:S04]  /*1b30*/  IMAD R3, R12, R3, RZ ;  /* 0x000000030c037224 */ /* 0x000fe800078e02ff */
[----:B------:R-:W-:Y:S05]  /*1b40*/  IMAD.MOV R3, RZ, RZ, -R3 ;  /* 0x000000ffff037224 */ /* 0x000fea00078e0a03 */
[----:B------:R-:W-:Y:S04]  /*1b50*/  PRMT R3, R3, 0x7710, RZ ;  /* 0x0000771003037816 */ /* 0x000fe800000000ff */
[----:B------:R-:W-:Y:S04]  /*1b60*/  IADD3 R3, PT, PT, R13, R3, RZ ;  /* 0x000000030d037210 */ /* 0x000fe80007ffe0ff */
[----:B------:R-:W-:Y:S05]  /*1b70*/  LOP3.LUT R3, R3, 0xffff, RZ, 0xc0, !PT ;  /* 0x0000ffff03037812 */ /* 0x000fea00078ec0ff */
[----:B------:R-:W-:Y:S01]  /*1b80*/  IMAD.IADD R3, R2, 0x1, R3 ;  /* 0x0000000102037824 */ /* 0x000fe200078e0203 */
[----:B-1----:R-:W-:Y:S06]  /*1b90*/  @!P0 BRA `(.L_x_25) ;  /* 0x0000003000dc8947 */ /* 0x002fec0003800000 */
.L_x_66:
[----:B------:R-:W-:Y:S01]  /*1ba0*/  R2UR UR4, R4 ;  /* 0x00000000040472ca */ /* 0x000fe200000e0000 */
[----:B------:R-:W-:Y:S01]  /*1bb0*/  IMAD.SHL.U32 R7, R3, 0x80, RZ ;  /* 0x0000008003077824 */ /* 0x000fe200078e00ff */
[----:B------:R-:W-:Y:S01]  /*1bc0*/  R2UR UR5, R5 ;  /* 0x00000000050572ca */ /* 0x000fe200000e0000 */
[----:B------:R-:W-:Y:S01]  /*1bd0*/  UMOV UR14, URZ ;  /* 0x000000ff000e7c82 */ /* 0x000fe20008000000 */
[----:B------:R-:W-:Y:S01]  /*1be0*/  LOP3.LUT R0, R0, 0xffff, RZ, 0xc0, !PT ;  /* 0x0000ffff00007812 */ /* 0x000fe200078ec0ff */
[----:B------:R-:W-:Y:S01]  /*1bf0*/  UMOV UR6, 0x0 ;  /* 0x0000000000067882 */ /* 0x000fe20000000000 */
[C---:B------:R-:W-:Y:S01]  /*1c00*/  LEA R2, P0, R7.reuse, R22, 0x2 ;  /* 0x0000001607027211 */ /* 0x040fe200078010ff */
[----:B------:R-:W-:Y:S01]  /*1c10*/  UMOV UR7, 0x10000000 ;  /* 0x1000000000077882 */ /* 0x000fe20000000000 */
[C---:B------:R-:W-:Y:S01]  /*1c20*/  IADD3 R40, P3, PT, R14.reuse, 0x40, RZ ;  /* 0x000000400e287810 */ /* 0x040fe20007f7e0ff */
[----:B------:R-:W-:Y:S01]  /*1c30*/  UMOV UR10, UR14 ;  /* 0x0000000e000a7c82 */ /* 0x000fe20008000000 */
[C---:B------:R-:W-:Y:S01]  /*1c40*/  LEA.HI.X R3, R7.reuse, R23, RZ, 0x2, P0 ;  /* 0x0000001707037211 */ /* 0x040fe200000f14ff */
[----:B------:R-:W-:Y:S01]  /*1c50*/  UMOV UR23, URZ ;  /* 0x000000ff00177c82 */ /* 0x000fe20008000000 */
[----:B------:R-:W-:Y:S01]  /*1c60*/  IADD3 R34, P0, PT, R14, 0x1c0, RZ ;  /* 0x000001c00e227810 */ /* 0x000fe20007f1e0ff */
[----:B------:R-:W-:Y:S01]  /*1c70*/  IMAD R0, R0, 0xc0, RZ ;  /* 0x000000c000007824 */ /* 0x000fe200078e02ff */
[----:B------:R-:W-:Y:S01]  /*1c80*/  IADD3 R38, P2, PT, R14, 0xc0, RZ ;  /* 0x000000c00e267810 */ /* 0x000fe20007f5e0ff */
[----:B------:R-:W-:Y:S01]  /*1c90*/  VIADD R18, R6, 0x31800 ;  /* 0x0003180006127836 */ /* 0x000fe20000000000 */
[----:B------:R-:W-:Y:S01]  /*1ca0*/  R2UR UR30, R40 ;  /* 0x00000000281e72ca */ /* 0x000fe200000e0000 */
[----:B------:R-:W2:Y:S01]  /*1cb0*/  LDG.E.CONSTANT R3, desc[UR4][R2.64] ;  /* 0x0000000402037981 */ /* 0x000ea2000c1e9900 */
[----:B------:R-:W-:Y:S01]  /*1cc0*/  R2UR UR15, R7 ;  /* 0x00000000070f72ca */ /* 0x000fe200000e0000 */
[----:B-1----:R-:W-:Y:S01]  /*1cd0*/  VIADD R13, R6, 0x8000 ;  /* 0x00008000060d7836 */ /* 0x002fe20000000000 */
[----:B------:R-:W-:Y:S01]  /*1ce0*/  R2UR UR13, R18 ;  /* 0x00000000120d72ca */ /* 0x000fe200000e0000 */
[--C-:B------:R-:W-:Y:S01]  /*1cf0*/  IMAD.X R41, RZ, RZ, R15.reuse, P3 ;  /* 0x000000ffff297224 */ /* 0x100fe200018e060f */
[----:B------:R-:W-:Y:S01]  /*1d00*/  IADD3 R36, P1, PT, R14, 0x140, RZ ;  /* 0x000001400e247810 */ /* 0x000fe20007f3e0ff */
[--C-:B------:R-:W-:Y:S01]  /*1d10*/  IMAD.X R35, RZ, RZ, R15.reuse, P0 ;  /* 0x000000ffff237224 */ /* 0x100fe200000e060f */
[----:B------:R-:W-:Y:S01]  /*1d20*/  R2UR UR12, R13 ;  /* 0x000000000d0c72ca */ /* 0x000fe200000e0000 */
[----:B------:R-:W-:Y:S01]  /*1d30*/  VIADD R12, R6, 0x18000 ;  /* 0x00018000060c7836 */ /* 0x000fe20000000000 */
[----:B------:R-:W-:Y:S01]  /*1d40*/  R2UR UR31, R41 ;  /* 0x00000000291f72ca */ /* 0x000fe200000e0000 */
[--C-:B------:R-:W-:Y:S01]  /*1d50*/  IMAD.X R39, RZ, RZ, R15.reuse, P2 ;  /* 0x000000ffff277224 */ /* 0x100fe200010e060f */
[----:B------:R-:W-:Y:S01]  /*1d60*/  R2UR UR28, R38 ;  /* 0x00000000261c72ca */ /* 0x000fe200000e0000 */
[----:B------:R-:W-:Y:S01]  /*1d70*/  VIADD R17, R6, 0x30000 ;  /* 0x0003000006117836 */ /* 0x000fe20000000000 */
[----:B------:R-:W-:Y:S01]  /*1d80*/  R2UR UR8, R12 ;  /* 0x000000000c0872ca */ /* 0x000fe200000e0000 */
[----:B------:R-:W-:Y:S01]  /*1d90*/  IMAD.X R37, RZ, RZ, R15, P1 ;  /* 0x000000ffff257224 */ /* 0x000fe200008e060f */
[----:B------:R-:W-:Y:S01]  /*1da0*/  R2UR UR29, R39 ;  /* 0x00000000271d72ca */ /* 0x000fe200000e0000 */
[----:B------:R-:W-:Y:S01]  /*1db0*/  UMOV UR9, UR13 ;  /* 0x0000000d00097c82 */ /* 0x000fe20008000000 */
[----:B------:R-:W-:Y:S01]  /*1dc0*/  R2UR UR26, R36 ;  /* 0x00000000241a72ca */ /* 0x000fe200000e0000 */
[----:B------:R-:W-:Y:S01]  /*1dd0*/  VIADD R16, R6, 0x30800 ;  /* 0x0003080006107836 */ /* 0x000fe20000000000 */
[----:B------:R-:W-:Y:S01]  /*1de0*/  R2UR UR27, R37 ;  /* 0x00000000251b72ca */ /* 0x000fe200000e0000 */
[----:B------:R-:W-:Y:S01]  /*1df0*/  UMOV UR21, UR13 ;  /* 0x0000000d00157c82 */ /* 0x000fe20008000000 */
[----:B------:R-:W-:Y:S01]  /*1e00*/  R2UR UR20, R17 ;  /* 0x00000000111472ca */ /* 0x000fe200000e0000 */
[----:B------:R1:W-:Y:S01]  /*1e10*/  UTMALDG.2D [UR12], [UR30], desc[UR6] ;  /* 0x0000060c1e0075b4 */ /* 0x0003e20008009000 */
[----:B------:R-:W-:Y:S01]  /*1e20*/  R2UR UR24, R34 ;  /* 0x00000000221872ca */ /* 0x000fe200000e0000 */
[----:B------:R-:W-:Y:S01]  /*1e30*/  UMOV UR22, UR15 ;  /* 0x0000000f00167c82 */ /* 0x000fe20008000000 */
[----:B------:R-:W-:Y:S01]  /*1e40*/  R2UR UR25, R35 ;  /* 0x00000000231972ca */ /* 0x000fe200000e0000 */
[----:B------:R-:W-:Y:S01]  /*1e50*/  IMAD.MOV.U32 R31, RZ, RZ, 0xa500 ;  /* 0x0000a500ff1f7424 */ /* 0x000fe200078e00ff */
[----:B------:R-:W-:Y:S01]  /*1e60*/  R2UR UR18, R0 ;  /* 0x00000000001272ca */ /* 0x000fe200000e0000 */
[----:B------:R-:W-:Y:S01]  /*1e70*/  UMOV UR17, UR13 ;  /* 0x0000000d00117c82 */ /* 0x000fe20008000000 */
[----:B------:R-:W-:Y:S01]  /*1e80*/  R2UR UR16, R16 ;  /* 0x00000000101072ca */ /* 0x000fe200000e0000 */
[C---:B------:R-:W-:Y:S02]  /*1e90*/  VIADD R29, R6.reuse, 0x31808 ;  /* 0x00031808061d7836 */ /* 0x040fe40000000000 */
[C---:B------:R-:W-:Y:S02]  /*1ea0*/  VIADD R30, R6.reuse, 0xc000 ;  /* 0x0000c000061e7836 */ /* 0x040fe40000000000 */
[----:B------:R-:W-:Y:S02]  /*1eb0*/  VIADD R28, R6, 0x1e000 ;  /* 0x0001e000061c7836 */ /* 0x000fe40000000000 */
[C---:B--2---:R-:W-:Y:S01]  /*1ec0*/  IMAD R2, R3.reuse, 0x1c00, R0 ;  /* 0x00001c0003027824 */ /* 0x044fe200078e0200 */
[----:B------:R-:W-:Y:S02]  /*1ed0*/  ISETP.GT.AND P0, PT, R3, RZ, PT ;  /* 0x000000ff0300720c */ /* 0x000fe40003f04270 */
[----:B------:R-:W-:Y:S02]  /*1ee0*/  VIMNMX R3, PT, PT, RZ, R3, !PT ;  /* 0x00000003ff037248 */ /* 0x000fe40007fe0100 */
[----:B------:R-:W-:Y:S02]  /*1ef0*/  SEL R32, R2, R0, P0 ;  /* 0x0000000002207207 */ /* 0x000fe40000000000 */
[----:B------:R-:W-:Y:S02]  /*1f00*/  R2UR UR19, R3 ;  /* 0x00000000031372ca */ /* 0x000fe400000e0000 */
[----:B------:R-:W-:Y:S11]  /*1f10*/  R2UR UR11, R32 ;  /* 0x00000000200b72ca */ /* 0x000ff600000e0000 */
[----:B------:R-:W-:Y:S02]  /*1f20*/  USHF.L.U32 UR19, UR19, 0x2, URZ ;  /* 0x0000000213137899 */ /* 0x000fe400080006ff */
[----:B------:R1:W-:Y:S01]  /*1f30*/  UTMALDG.2D [UR8], [UR28], desc[UR6] ;  /* 0x000006081c0075b4 */ /* 0x0003e20008009000 */
[----:B------:R1:W-:Y:S06]  /*1f40*/  UTMALDG.2D [UR20], [UR26], desc[UR6] ;  /* 0x000006141a0075b4 */ /* 0x0003ec0008009000 */
[----:B------:R1:W-:Y:S01]  /*1f50*/  UTMALDG.2D [UR16], [UR24], desc[UR6] ;  /* 0x00000610180075b4 */ /* 0x0003e20008009000 */
[----:B------:R1:W-:Y:S01]  /*1f60*/  SYNCS.ARRIVE.TRANS64 RZ, [R6+URZ+0x31800], R31 ;  /* 0x0318001f06ff79a7 */ /* 0x0003e200080000ff */
[----:B------:R-:W2:Y:S02]  /*1f70*/  SYNCS.PHASECHK.TRANS64.TRYWAIT P0, [R6+URZ+0x31828], R8 ;  /* 0x03182808060075a7 */ /* 0x000ea400080011ff */
[----:B-12---:R-:W-:Y:S05]  /*1f80*/  @!P0 BRA `(.L_x_26) ;  /* 0x0000002c00fc8947 */ /* 0x006fea0003800000 */
.L_x_67:
[----:B------:R-:W-:Y:S01]  /*1f90*/  R2UR UR9, R29 ;  /* 0x000000001d0972ca */ /* 0x000fe200000e0000 */
[----:B------:R-:W-:Y:S01]  /*1fa0*/  UMOV UR14, 0x0 ;  /* 0x00000000000e7882 */ /* 0x000fe20000000000 */
[----:B------:R-:W-:Y:S01]  /*1fb0*/  R2UR UR16, R40 ;  /* 0x00000000281072ca */ /* 0x000fe200000e0000 */
[----:B------:R-:W-:Y:S01]  /*1fc0*/  UMOV UR15, 0x10000000 ;  /* 0x10000000000f7882 */ /* 0x000fe20000000000 */
[----:B------:R-:W-:Y:S01]  /*1fd0*/  R2UR UR17, R41 ;  /* 0x00000000291172ca */ /* 0x000fe200000e0000 */
[----:B------:R-:W-:Y:S01]  /*1fe0*/  UMOV UR10, 0x80 ;  /* 0x00000080000a7882 */ /* 0x000fe20000000000 */
[----:B------:R-:W-:Y:S01]  /*1ff0*/  R2UR UR11, R7 ;  /* 0x00000000070b72ca */ /* 0x000fe200000e0000 */
[----:B------:R-:W-:Y:S01]  /*2000*/  IMAD.MOV.U32 R27, RZ, RZ, 0xa000 ;  /* 0x0000a000ff1b7424 */ /* 0x000fe200078e00ff */
[----:B------:R-:W-:Y:S01]  /*2010*/  R2UR UR8, R30 ;  /* 0x000000001e0872ca */ /* 0x000fe200000e0000 */
[----:B------:R-:W-:Y:S01]  /*2020*/  UMOV UR6, 0x80 ;  /* 0x0000008000067882 */ /* 0x000fe20000000000 */
[----:B------:R-:W-:Y:S01]  /*2030*/  R2UR UR12, R38 ;  /* 0x00000000260c72ca */ /* 0x000fe200000e0000 */
[----:B-1----:R-:W-:Y:S01]  /*2040*/  VIADD R25, R6, 0x31810 ;  /* 0x0003181006197836 */ /* 0x002fe20000000000 */
[----:B------:R-:W-:Y:S01]  /*2050*/  R2UR UR13, R39 ;  /* 0x00000000270d72ca */ /* 0x000fe200000e0000 */
[----:B------:R-:W-:Y:S01]  /*2060*/  UMOV UR5, UR9 ;  /* 0x0000000900057c82 */ /* 0x000fe20008000000 */
[----:B------:R-:W-:Y:S01]  /*2070*/  R2UR UR7, R32 ;  /* 0x00000000200772ca */ /* 0x000fe200000e0000 */
[----:B------:R-:W-:Y:S01]  /*2080*/  VIADD R24, R6, 0x24000 ;  /* 0x0002400006187836 */ /* 0x000fe20000000000 */
[----:B------:R-:W-:Y:S01]  /*2090*/  R2UR UR4, R28 ;  /* 0x000000001c0472ca */ /* 0x000fe200000e0000 */
[----:B------:R-:W-:Y:S04]  /*20a0*/  VIADD R26, R6, 0x10000 ;  /* 0x00010000061a7836 */ /* 0x000fe80000000000 */
[----:B------:R1:W-:Y:S08]  /*20b0*/  UTMALDG.2D [UR8], [UR16], desc[UR14] ;  /* 0x00000e08100075b4 */ /* 0x0003f00008009000 */
[----:B------:R1:W-:Y:S01]  /*20c0*/  UTMALDG.2D [UR4], [UR12], desc[UR14] ;  /* 0x00000e040c0075b4 */ /* 0x0003e20008009000 */
[----:B------:R1:W-:Y:S01]  /*20d0*/  SYNCS.ARRIVE.TRANS64 RZ, [R6+URZ+0x31808], R27 ;  /* 0x0318081b06ff79a7 */ /* 0x0003e200080000ff */
[----:B------:R-:W2:Y:S02]  /*20e0*/  SYNCS.PHASECHK.TRANS64.TRYWAIT P0, [R6+URZ+0x31830], R8 ;  /* 0x03183008060075a7 */ /* 0x000ea400080011ff */
[----:B-12---:R-:W-:Y:S05]  /*20f0*/  @!P0 BRA `(.L_x_27) ;  /* 0x0000002c00bc8947 */ /* 0x006fea0003800000 */
.L_x_68:
[----:B------:R-:W-:Y:S01]  /*2100*/  R2UR UR9, R25 ;  /* 0x00000000190972ca */ /* 0x000fe200000e0000 */
[----:B------:R-:W-:Y:S01]  /*2110*/  UMOV UR14, 0x0 ;  /* 0x00000000000e7882 */ /* 0x000fe20000000000 */
[----:B------:R-:W-:Y:S01]  /*2120*/  R2UR UR16, R40 ;  /* 0x00000000281072ca */ /* 0x000fe200000e0000 */
[----:B------:R-:W-:Y:S01]  /*2130*/  UMOV UR15, 0x10000000 ;  /* 0x10000000000f7882 */ /* 0x000fe20000000000 */
[----:B------:R-:W-:Y:S01]  /*2140*/  R2UR UR17, R41 ;  /* 0x00000000291172ca */ /* 0x000fe200000e0000 */
[----:B------:R-:W-:Y:S01]  /*2150*/  UMOV UR10, 0x100 ;  /* 0x00000100000a7882 */ /* 0x000fe20000000000 */
[----:B------:R-:W-:Y:S01]  /*2160*/  R2UR UR11, R7 ;  /* 0x00000000070b72ca */ /* 0x000fe200000e0000 */
[----:B------:R-:W-:Y:S01]  /*2170*/  UMOV UR6, 0x100 ;  /* 0x0000010000067882 */ /* 0x000fe20000000000 */
[----:B------:R-:W-:Y:S01]  /*2180*/  R2UR UR8, R26 ;  /* 0x000000001a0872ca */ /* 0x000fe200000e0000 */
[----:B------:R-:W-:Y:S01]  /*2190*/  VIADD R19, R6, 0x31818 ;  /* 0x0003181806137836 */ /* 0x000fe20000000000 */
[----:B------:R-:W-:Y:S01]  /*21a0*/  R2UR UR12, R38 ;  /* 0x00000000260c72ca */ /* 0x000fe200000e0000 */
[----:B------:R-:W-:Y:S01]  /*21b0*/  VIADD R2, R6, 0x2a000 ;  /* 0x0002a00006027836 */ /* 0x000fe20000000000 */
[----:B------:R-:W-:Y:S01]  /*21c0*/  R2UR UR13, R39 ;  /* 0x00000000270d72ca */ /* 0x000fe200000e0000 */
[----:B------:R-:W-:Y:S01]  /*21d0*/  UMOV UR5, UR9 ;  /* 0x0000000900057c82 */ /* 0x000fe20008000000 */
[----:B------:R-:W-:Y:S01]  /*21e0*/  R2UR UR7, R32 ;  /* 0x00000000200772ca */ /* 0x000fe200000e0000 */
[----:B------:R-:W-:Y:S01]  /*21f0*/  VIADD R21, R6, 0x14000 ;  /* 0x0001400006157836 */ /* 0x000fe20000000000 */
[----:B------:R-:W-:Y:S05]  /*2200*/  R2UR UR4, R24 ;  /* 0x00000000180472ca */ /* 0x000fea00000e0000 */
[----:B------:R2:W-:Y:S08]  /*2210*/  UTMALDG.2D [UR8], [UR16], desc[UR14] ;  /* 0x00000e08100075b4 */ /* 0x0005f00008009000 */
[----:B------:R2:W-:Y:S01]  /*2220*/  UTMALDG.2D [UR4], [UR12], desc[UR14] ;  /* 0x00000e040c0075b4 */ /* 0x0005e20008009000 */
[----:B------:R2:W-:Y:S01]  /*2230*/  SYNCS.ARRIVE.TRANS64 RZ, [R6+URZ+0x31810], R27 ;  /* 0x0318101b06ff79a7 */ /* 0x0005e200080000ff */
[----:B------:R-:W3:Y:S02]  /*2240*/  SYNCS.PHASECHK.TRANS64.TRYWAIT P0, [R6+URZ+0x31838], R8 ;  /* 0x03183808060075a7 */ /* 0x000ee400080011ff */
[----:B--23--:R-:W-:Y:S05]  /*2250*/  @!P0 BRA `(.L_x_28) ;  /* 0x0000002c00808947 */ /* 0x00cfea0003800000 */
.L_x_69:
        /* <DEDUP_REMOVED lines=8> */
[----:B------:R-:W-:Y:S02]  /*22e0*/  R2UR UR8, R21 ;  /* 0x00000000150872ca */ /* 0x000fe400000e0000 */
[----:B------:R-:W-:Y:S02]  /*22f0*/  R2UR UR12, R38 ;  /* 0x00000000260c72ca */ /* 0x000fe400000e0000 */
[----:B------:R-:W-:Y:S01]  /*2300*/  R2UR UR13, R39 ;  /* 0x00000000270d72ca */ /* 0x000fe200000e0000 */
[----:B------:R-:W-:Y:S01]  /*2310*/  UMOV UR5, UR9 ;  /* 0x0000000900057c82 */ /* 0x000fe20008000000 */
[----:B------:R-:W-:Y:S02]  /*2320*/  R2UR UR7, R32 ;  /* 0x00000000200772ca */ /* 0x000fe400000e0000 */
[----:B------:R-:W-:Y:S05]  /*2330*/  R2UR UR4, R2 ;  /* 0x00000000020472ca */ /* 0x000fea00000e0000 */
[----:B------:R2:W-:Y:S08]  /*2340*/  UTMALDG.2D [UR8], [UR16], desc[UR14] ;  /* 0x00000e08100075b4 */ /* 0x0005f00008009000 */
[----:B------:R2:W-:Y:S01]  /*2350*/  UTMALDG.2D [UR4], [UR12], desc[UR14] ;  /* 0x00000e040c0075b4 */ /* 0x0005e20008009000 */
[----:B------:R2:W-:Y:S01]  /*2360*/  SYNCS.ARRIVE.TRANS64 RZ, [R6+URZ+0x31818], R27 ;  /* 0x0318181b06ff79a7 */ /* 0x0005e200080000ff */
[----:B------:R-:W3:Y:S02]  /*2370*/  SYNCS.PHASECHK.TRANS64.TRYWAIT P0, [R6+URZ+0x31820], RZ ;  /* 0x031820ff060075a7 */ /* 0x000ee400080011ff */
[----:B--23--:R-:W-:Y:S05]  /*2380*/  @!P0 BRA `(.L_x_29) ;  /* 0x0000002c00508947 */ /* 0x00cfea0003800000 */
.L_x_70:
        /* <DEDUP_REMOVED lines=11> */
[----:B------:R-:W-:Y:S01]  /*2440*/  R2UR UR27, R39 ;  /* 0x00000000271b72ca */ /* 0x000fe200000e0000 */
[----:B------:R-:W-:Y:S01]  /*2450*/  UMOV UR5, UR9 ;  /* 0x0000000900057c82 */ /* 0x000fe20008000000 */
[----:B------:R-:W-:Y:S01]  /*2460*/  R2UR UR4, R12 ;  /* 0x000000000c0472ca */ /* 0x000fe200000e0000 */
[----:B------:R-:W-:Y:S01]  /*2470*/  UMOV UR17, UR9 ;  /* 0x0000000900117c82 */ /* 0x000fe20008000000 */
[----:B------:R-:W-:Y:S01]  /*2480*/  R2UR UR7, R32 ;  /* 0x00000000200772ca */ /* 0x000fe200000e0000 */
[----:B------:R-:W-:Y:S01]  /*2490*/  UMOV UR13, UR9 ;  /* 0x00000009000d7c82 */ /* 0x000fe20008000000 */
[----:B------:R-:W-:Y:S02]  /*24a0*/  R2UR UR15, R3 ;  /* 0x00000000030f72ca */ /* 0x000fe400000e0000 */
[----:B------:R-:W-:Y:S01]  /*24b0*/  R2UR UR22, R36 ;  /* 0x00000000241672ca */ /* 0x000fe200000e0000 */
[----:B------:R3:W-:Y:S01]  /*24c0*/  UTMALDG.2D [UR8], [UR28], desc[UR24] ;  /* 0x000018081c0075b4 */ /* 0x0007e20008009000 */
[----:B------:R-:W-:Y:S01]  /*24d0*/  R2UR UR23, R37 ;  /* 0x00000000251772ca */ /* 0x000fe200000e0000 */
[----:B------:R-:W-:Y:S01]  /*24e0*/  UMOV UR18, UR11 ;  /* 0x0000000b00127c82 */ /* 0x000fe20008000000 */
[----:B------:R-:W-:Y:S02]  /*24f0*/  R2UR UR16, R17 ;  /* 0x00000000111072ca */ /* 0x000fe400000e0000 */
[----:B------:R-:W-:Y:S02]  /*2500*/  R2UR UR20, R34 ;  /* 0x00000000221472ca */ /* 0x000fe400000e0000 */
[----:B------:R-:W-:Y:S01]  /*2510*/  R2UR UR21, R35 ;  /* 0x00000000231572ca */ /* 0x000fe200000e0000 */
[----:B------:R3:W-:Y:S01]  /*2520*/  UTMALDG.2D [UR4], [UR26], desc[UR24] ;  /* 0x000018041a0075b4 */ /* 0x0007e20008009000 */
[----:B------:R-:W-:Y:S01]  /*2530*/  R2UR UR12, R16 ;  /* 0x00000000100c72ca */ /* 0x000fe200000e0000 */
[----:B------:R-:W-:Y:S01]  /*2540*/  ULEA UR15, UR15, 0x1, 0x2 ;  /* 0x000000010f0f7891 */ /* 0x000fe2000f8e10ff */
[----:B------:R-:W-:Y:S05]  /*2550*/  R2UR UR14, R0 ;  /* 0x00000000000e72ca */ /* 0x000fea00000e0000 */
[----:B------:R3:W-:Y:S08]  /*2560*/  UTMALDG.2D [UR16], [UR22], desc[UR24] ;  /* 0x00001810160075b4 */ /* 0x0007f00008009000 */
[----:B------:R3:W-:Y:S01]  /*2570*/  UTMALDG.2D [UR12], [UR20], desc[UR24] ;  /* 0x0000180c140075b4 */ /* 0x0007e20008009000 */
[----:B------:R3:W-:Y:S01]  /*2580*/  SYNCS.ARRIVE.TRANS64 RZ, [R6+URZ+0x31800], R31 ;  /* 0x0318001f06ff79a7 */ /* 0x0007e200080000ff */
[----:B------:R-:W4:Y:S02]  /*2590*/  SYNCS.PHASECHK.TRANS64.TRYWAIT P0, [R6+URZ+0x31828], RZ ;  /* 0x031828ff060075a7 */ /* 0x000f2400080011ff */
[----:B---34-:R-:W-:Y:S05]  /*25a0*/  @!P0 BRA `(.L_x_30) ;  /* 0x0000002800dc8947 */ /* 0x018fea0003800000 */
.L_x_71:
        /* <DEDUP_REMOVED lines=17> */
[----:B------:R-:W5:Y:S02]  /*26c0*/  SYNCS.PHASECHK.TRANS64.TRYWAIT P0, [R6+URZ+0x31830], RZ ;  /* 0x031830ff060075a7 */ /* 0x000f6400080011ff */
[----:B----45:R-:W-:Y:S05]  /*26d0*/  @!P0 BRA `(.L_x_31) ;  /* 0x0000002800a48947 */ /* 0x030fea0003800000 */
.L_x_72:
        /* <DEDUP_REMOVED lines=18> */
[----:B-1---5:R-:W-:Y:S05]  /*2800*/  @!P0 BRA `(.L_x_32) ;  /* 0x00000028006c8947 */ /* 0x022fea0003800000 */
.L_x_73:
        /* <DEDUP_REMOVED lines=17> */
[----:B------:R-:W5:Y:S02]  /*2920*/  SYNCS.PHASECHK.TRANS64.TRYWAIT P0, [R6+URZ+0x31820], R8 ;  /* 0x03182008060075a7 */ /* 0x000f6400080011ff */
[----:B-1---5:R-:W-:Y:S05]  /*2930*/  @!P0 BRA `(.L_x_33) ;  /* 0x0000002800348947 */ /* 0x022fea0003800000 */
.L_x_74:
        /* <DEDUP_REMOVED lines=32> */
[----:B------:R-:W5:Y:S02]  /*2b40*/  SYNCS.PHASECHK.TRANS64.TRYWAIT P0, [R6+URZ+0x31828], R8 ;  /* 0x03182808060075a7 */ /* 0x000f6400080011ff */
[----:B-1---5:R-:W-:Y:S05]  /*2b50*/  @!P0 BRA `(.L_x_34) ;  /* 0x0000002400c88947 */ /* 0x022fea0003800000 */
.L_x_75:
        /* <DEDUP_REMOVED lines=19> */
.L_x_76:
        /* <DEDUP_REMOVED lines=19> */
.L_x_77:
        /* <DEDUP_REMOVED lines=19> */
.L_x_78:
        /* <DEDUP_REMOVED lines=32> */
[----:B------:R-:W5:Y:S02]  /*30f0*/  SYNCS.PHASECHK.TRANS64.TRYWAIT P0, [R6+URZ+0x31828], RZ ;  /* 0x031828ff060075a7 */ /* 0x000f6400080011ff */
[----:B-1---5:R-:W-:Y:S05]  /*3100*/  @!P0 BRA `(.L_x_38) ;  /* 0x0000002000c48947 */ /* 0x022fea0003800000 */
.L_x_79:
        /* <DEDUP_REMOVED lines=19> */
.L_x_80:
        /* <DEDUP_REMOVED lines=19> */
.L_x_81:
        /* <DEDUP_REMOVED lines=10> */
[----:B------:R-:W-:Y:S02]  /*3410*/  R2UR UR12, R38 ;  /* 0x00000000260c72ca */ /* 0x000fe400000e0000 */
[----:B------:R-:W-:Y:S02]  /*3420*/  R2UR UR13, R39 ;  /* 0x00000000270d72ca */ /* 0x000fe400000e0000 */
[----:B------:R-:W-:Y:S02]  /*3430*/  R2UR UR4, R2 ;  /* 0x00000000020472ca */ /* 0x000fe400000e0000 */
[----:B------:R-:W-:Y:S01]  /*3440*/  R2UR UR7, R32 ;  /* 0x00000000200772ca */ /* 0x000fe200000e0000 */
[----:B------:R-:W-:Y:S01]  /*3450*/  UMOV UR5, UR9 ;  /* 0x0000000900057c82 */ /* 0x000fe20008000000 */
[----:B------:R-:W-:Y:S03]  /*3460*/  ISETP.NE.AND P0, PT, R9, 0x1, PT ;  /* 0x000000010900780c */ /* 0x000fe60003f05270 */
[----:B------:R1:W-:Y:S08]  /*3470*/  UTMALDG.2D [UR8], [UR16], desc[UR14] ;  /* 0x00000e08100075b4 */ /* 0x0003f00008009000 */
[----:B------:R1:W-:Y:S01]  /*3480*/  UTMALDG.2D [UR4], [UR12], desc[UR14] ;  /* 0x00000e040c0075b4 */ /* 0x0003e20008009000 */
[----:B------:R1:W-:Y:S02]  /*3490*/  SYNCS.ARRIVE.TRANS64 RZ, [R6+URZ+0x31818], R27 ;  /* 0x0318181b06ff79a7 */ /* 0x0003e400080000ff */
[----:B-1----:R-:W-:Y:S05]  /*34a0*/  @!P0 EXIT ;  /* 0x000000000000894d */ /* 0x002fea0003800000 */
[----:B------:R-:W-:Y:S02]  /*34b0*/  IADD3 R10, PT, PT, R10, 0x85, RZ ;  /* 0x000000850a0a7810 */ /* 0x000fe40007ffe0ff */
[----:B------:R-:W-:Y:S01]  /*34c0*/  IADD3 R11, PT, PT, R11, 0x85, RZ ;  /* 0x000000850b0b7810 */ /* 0x000fe20007ffe0ff */
[----:B------:R-:W-:Y:S06]  /*34d0*/  BRA `(.L_x_41) ;  /* 0xffffffe400507947 */ /* 0x000fec000383ffff */
.L_x_13:
[----:B------:R-:W-:-:S04]  /*34e0*/  LOP3.LUT R2, R21, 0xfffffffc, RZ, 0xc0, !PT ;  /* 0xfffffffc15027812 */ /* 0x000fc800078ec0ff */
[----:B------:R-:W-:-:S13]  /*34f0*/  ISETP.NE.AND P0, PT, R2, 0x4, PT ;  /* 0x000000040200780c */ /* 0x000fda0003f05270 */
[----:B-1----:R-:W-:Y:S05]  /*3500*/  @P0 EXIT ;  /* 0x000000000000094d */ /* 0x002fea0003800000 */
[----:B------:R-:W1:Y:S01]  /*3510*/  S2R R2, SR_CgaCtaId ;  /* 0x0000000000027919 */ /* 0x000e620000008800 */
[----:B------:R-:W-:-:S04]  /*3520*/  MOV R4, 0x400 ;  /* 0x0000040000047802 */ /* 0x000fc80000000f00 */
[----:B-1----:R-:W-:-:S05]  /*3530*/  LEA R2, R2, R4, 0x18 ;  /* 0x0000000402027211 */ /* 0x002fca00078ec0ff */
[----:B------:R-:W1:Y:S02]  /*3540*/  LDS R4, [R2+0x31880] ;  /* 0x0318800002047984 */ /* 0x000e640000000800 */
[----:B-1----:R-:W-:-:S13]  /*3550*/  ISETP.NE.AND P0, PT, R4, RZ, PT ;  /* 0x000000ff0400720c */ /* 0x002fda0003f05270 */
[----:B------:R-:W-:Y:S05]  /*3560*/  @!P0 BRA `(.L_x_42) ;  /* 0x0000000000048947 */ /* 0x000fea0003800000 */
[----:B------:R-:W-:Y:S05]  /*3570*/  BPT.TRAP 0x1 ;  /* 0x000000040000795c */ /* 0x000fea0000300000 */
.L_x_42:
[----:B------:R-:W1:Y:S01]  /*3580*/  S2UR UR4, SR_CTAID.X ;  /* 0x00000000000479c3 */ /* 0x000e620000002500 */
[----:B------:R-:W-:Y:S02]  /*3590*/  IADD3 R21, PT, PT, R21, -0x4, RZ ;  /* 0xfffffffc15157810 */ /* 0x000fe40007ffe0ff */
[----:B-1----:R-:W-:-:S13]  /*35a0*/  ISETP.LE.U32.AND P0, PT, R3, UR4, PT ;  /* 0x0000000403007c0c */ /* 0x002fda000bf03070 */
[----:B------:R-:W-:Y:S05]  /*35b0*/  @P0 BRA `(.L_x_43) ;  /* 0x0000001400600947 */ /* 0x000fea0003800000 */
[----:B------:R-:W-:Y:S02]  /*35c0*/  IMAD.U32 R35, RZ, RZ, UR4 ;  /* 0x00000004ff237e24 */ /* 0x000fe4000f8e00ff */
[----:B------:R-:W-:Y:S02]  /*35d0*/  IMAD.SHL.U32 R33, R0, 0x10, RZ ;  /* 0x0000001000217824 */ /* 0x000fe400078e00ff */
[----:B------:R-:W-:Y:S01]  /*35e0*/  IMAD R34, R21, 0x20, R0 ;  /* 0x0000002015227824 */ /* 0x000fe200078e0200 */
[----:B------:R-:W-:Y:S01]  /*35f0*/  LOP3.LUT R24, RZ, R35, RZ, 0x33, !PT ;  /* 0x00000023ff187212 */ /* 0x000fe200078e33ff */
[----:B------:R-:W-:Y:S01]  /*3600*/  IMAD.MOV.U32 R23, RZ, RZ, RZ ;  /* 0x000000ffff177224 */ /* 0x000fe200078e00ff */
[----:B------:R-:W-:Y:S01]  /*3610*/  LOP3.LUT R33, R33, 0x70, RZ, 0xc0, !PT ;  /* 0x0000007021217812 */ /* 0x000fe200078ec0ff */
[----:B------:R-:W-:Y:S01]  /*3620*/  IMAD.MOV.U32 R22, RZ, RZ, -0x1 ;  /* 0xffffffffff167424 */ /* 0x000fe200078e00ff */
[----:B------:R-:W-:Y:S01]  /*3630*/  PRMT R25, R35, 0x7610, R25 ;  /* 0x0000761023197816 */ /* 0x000fe20000000019 */
[----:B------:R-:W-:Y:S01]  /*3640*/  IMAD.IADD R24, R3, 0x1, R24 ;  /* 0x0000000103187824 */ /* 0x000fe200078e0218 */
[C---:B------:R-:W-:Y:S01]  /*3650*/  LOP3.LUT R32, R33.reuse, 0x10, RZ, 0x3c, !PT ;  /* 0x0000001021207812 */ /* 0x040fe200078e3cff */
[----:B------:R-:W-:Y:S01]  /*3660*/  IMAD.SHL.U32 R34, R34, 0x80, RZ ;  /* 0x0000008022227824 */ /* 0x000fe200078e00ff */
[C---:B------:R-:W-:Y:S01]  /*3670*/  LOP3.LUT R31, R33.reuse, 0x20, RZ, 0x3c, !PT ;  /* 0x00000020211f7812 */ /* 0x040fe200078e3cff */
[----:B------:R-:W-:Y:S01]  /*3680*/  IMAD.HI.U32 R24, R24, -0x99fc267, RZ ;  /* 0xf6603d9918187827 */ /* 0x000fe200078e00ff */
[----:B------:R-:W-:-:S02]  /*3690*/  LOP3.LUT R30, R33, 0x30, RZ, 0x3c, !PT ;  /* 0x00000030211e7812 */ /* 0x000fc400078e3cff */
[C---:B------:R-:W-:Y:S02]  /*36a0*/  LOP3.LUT R29, R33.reuse, 0x40, RZ, 0x3c, !PT ;  /* 0x00000040211d7812 */ /* 0x040fe400078e3cff */
[----:B------:R-:W-:Y:S02]  /*36b0*/  SHF.R.U32.HI R24, RZ, 0x7, R24 ;  /* 0x00000007ff187819 */ /* 0x000fe40000011618 */
[C---:B------:R-:W-:Y:S02]  /*36c0*/  LOP3.LUT R28, R33.reuse, 0x50, RZ, 0x3c, !PT ;  /* 0x00000050211c7812 */ /* 0x040fe400078e3cff */
[C---:B------:R-:W-:Y:S01]  /*36d0*/  LOP3.LUT R27, R33.reuse, 0x60, RZ, 0x3c, !PT ;  /* 0x00000060211b7812 */ /* 0x040fe200078e3cff */
[----:B------:R-:W-:Y:S01]  /*36e0*/  IMAD.MOV R24, RZ, RZ, -R24 ;  /* 0x000000ffff187224 */ /* 0x000fe200078e0a18 */
[----:B------:R-:W-:-:S07]  /*36f0*/  LOP3.LUT R26, R33, 0x70, RZ, 0x3c, !PT ;  /* 0x00000070211a7812 */ /* 0x000fce00078e3cff */
.L_x_54:
[----:B------:R-:W-:Y:S01]  /*3700*/  SHF.R.U32.HI R37, RZ, 0x5, R35 ;  /* 0x00000005ff257819 */ /* 0x000fe20000011623 */
[----:B------:R-:W-:Y:S01]  /*3710*/  VIADD R24, R24, 0x1 ;  /* 0x0000000118187836 */ /* 0x000fe20000000000 */
[----:B------:R-:W-:Y:S05]  /*3720*/  YIELD ;  /* 0x0000000000007946 */ /* 0x000fea0003800000 */
[----:B------:R-:W-:Y:S01]  /*3730*/  IMAD.HI.U32 R37, R37, 0xd79435f, RZ ;  /* 0x0d79435f25257827 */ /* 0x000fe200078e00ff */
[----:B------:R-:W-:Y:S02]  /*3740*/  ISETP.NE.AND P2, PT, R21, RZ, PT ;  /* 0x000000ff1500720c */ /* 0x000fe40003f45270 */
[----:B------:R-:W-:Y:S01]  /*3750*/  ISETP.NE.AND P0, PT, R24, 0x1, PT ;  /* 0x000000011800780c */ /* 0x000fe20003f05270 */
[C---:B------:R-:W-:Y:S01]  /*3760*/  IMAD R44, R37.reuse, -0x10, R20 ;  /* 0xfffffff0252c7824 */ /* 0x040fe200078e0214 */
[----:B------:R-:W-:Y:S01]  /*3770*/  PRMT R0, R37, 0x9910, RZ ;  /* 0x0000991025007816 */ /* 0x000fe200000000ff */
[----:B------:R-:W-:Y:S01]  /*3780*/  VIADD R22, R22, 0x1 ;  /* 0x0000000116167836 */ /* 0x000fe20000000000 */
[----:B-1----:R-:W-:-:S02]  /*3790*/  MOV R3, 0x3820 ;  /* 0x0000382000037802 */ /* 0x002fc40000000f00 */
[----:B------:R-:W-:Y:S01]  /*37a0*/  VIMNMX.U32 R44, PT, PT, R44, 0x10, PT ;  /* 0x000000102c2c7848 */ /* 0x000fe20003fe0000 */
[----:B------:R-:W-:-:S04]  /*37b0*/  IMAD R0, R0, 0x260, RZ ;  /* 0x0000026000007824 */ /* 0x000fc800078e02ff */
[----:B------:R-:W-:Y:S02]  /*37c0*/  IMAD.MOV R39, RZ, RZ, -R0 ;  /* 0x000000ffff277224 */ /* 0x000fe400078e0a00 */
[----:B------:R-:W-:-:S03]  /*37d0*/  IMAD.MOV.U32 R12, RZ, RZ, R44 ;  /* 0x000000ffff0c7224 */ /* 0x000fc600078e002c */
[----:B------:R-:W-:-:S05]  /*37e0*/  PRMT R39, R39, 0x7710, RZ ;  /* 0x0000771027277816 */ /* 0x000fca00000000ff */
[----:B------:R-:W-:-:S05]  /*37f0*/  IMAD.IADD R39, R39, 0x1, R25 ;  /* 0x0000000127277824 */ /* 0x000fca00078e0219 */
[----:B------:R-:W-:Y:S02]  /*3800*/  LOP3.LUT R7, R39, 0xffff, RZ, 0xc0, !PT ;  /* 0x0000ffff27077812 */ /* 0x000fe400078ec0ff */
[----:B------:R-:W-:Y:S05]  /*3810*/  CALL.REL.NOINC `($__internal_3_$__cuda_sm20_div_u16) ;  /* 0x0000001c00787944 */ /* 0x000fea0003c00000 */
[C---:B------:R-:W-:Y:S01]  /*3820*/  IMAD.SHL.U32 R3, R22.reuse, 0x8, RZ ;  /* 0x0000000816037824 */ /* 0x040fe200078e00ff */
[----:B------:R-:W-:Y:S02]  /*3830*/  SHF.R.U32.HI R4, RZ, 0x1, R22 ;  /* 0x00000001ff047819 */ /* 0x000fe40000011616 */
[----:B------:R-:W-:Y:S02]  /*3840*/  LOP3.LUT R36, R22, 0x1, RZ, 0xc0, !PT ;  /* 0x0000000116247812 */ /* 0x000fe400078ec0ff */
[----:B------:R-:W-:Y:S02]  /*3850*/  LOP3.LUT R3, R3, 0x8, RZ, 0xc0, !PT ;  /* 0x0000000803037812 */ /* 0x000fe400078ec0ff */
[----:B------:R-:W-:Y:S01]  /*3860*/  LOP3.LUT R4, R4, 0x1, RZ, 0xc0, !PT ;  /* 0x0000000104047812 */ /* 0x000fe200078ec0ff */
[----:B------:R-:W-:Y:S02]  /*3870*/  IMAD R36, R36, 0xc0, RZ ;  /* 0x000000c024247824 */ /* 0x000fe400078e02ff */
[----:B------:R-:W-:-:S02]  /*3880*/  IMAD.IADD R3, R2, 0x1, R3 ;  /* 0x0000000102037824 */ /* 0x000fc400078e0203 */
[----:B------:R-:W-:-:S04]  /*3890*/  IMAD.U32 R4, R4, -0x80000000, RZ ;  /* 0x8000000004047824 */ /* 0x000fc800078e00ff */
[----:B------:R-:W1:Y:S02]  /*38a0*/  SYNCS.PHASECHK.TRANS64.TRYWAIT P1, [R3+URZ+0x31860], R4 ;  /* 0x03186004030075a7 */ /* 0x000e6400080211ff */
[----:B-1----:R-:W-:Y:S05]  /*38b0*/  @!P1 BRA `(.L_x_44) ;  /* 0x0000001c00149947 */ /* 0x002fea0003800000 */
.L_x_83:
[----:B------:R-:W-:Y:S01]  /*38c0*/  NOP ;  /* 0x0000000000007918 */ /* 0x000fe20000000000 */
[----:B------:R-:W-:Y:S05]  /*38d0*/  @P2 BRA `(.L_x_45) ;  /* 0x0000000000042947 */ /* 0x000fea0003800000 */
[----:B------:R-:W-:-:S04]  /*38e0*/  DEPBAR.LE SB0, 0x1 ;  /* 0x000080400000791a */ /* 0x000fc80000000000 */
.L_x_45:
[----:B------:R-:W-:Y:S05]  /*38f0*/  WARPSYNC.ALL ;  /* 0x0000000000007948 */ /* 0x000fea0003800000 */
[----:B------:R-:W-:Y:S01]  /*3900*/  NOP ;  /* 0x0000000000007918 */ /* 0x000fe20000000000 */
[----:B------:R-:W-:Y:S01]  /*3910*/  BAR.SYNC.DEFER_BLOCKING 0x8, 0x80 ;  /* 0x0202000000007b1d */ /* 0x000fe20000010000 */
[C---:B------:R-:W-:Y:S01]  /*3920*/  R2UR UR5, R36.reuse ;  /* 0x00000000240572ca */ /* 0x040fe200000e0000 */
[----:B------:R-:W-:Y:S01]  /*3930*/  IMAD R38, R23, 0x4000, R34 ;  /* 0x0000400017267824 */ /* 0x000fe200078e0222 */
[----:B------:R-:W-:Y:S02]  /*3940*/  R2UR UR4, R36 ;  /* 0x00000000240472ca */ /* 0x000fe400000e0000 */
[----:B------:R-:W-:-:S02]  /*3950*/  PRMT R44, R44, 0x9910, RZ ;  /* 0x000099102c2c7816 */ /* 0x000fc400000000ff */
[----:B------:R-:W-:-:S07]  /*3960*/  ISETP.NE.AND P1, PT, R21, RZ, PT ;  /* 0x000000ff1500720c */ /* 0x000fce0003f25270 */
[----:B------:R-:W2:Y:S01]  /*3970*/  LDTM.x8 R12, tmem[UR5] ;  /* 0x00000005000c79ee */ /* 0x000ea200081c0000 */
[C---:B------:R-:W-:Y:S01]  /*3980*/  R2UR UR5, R36.reuse ;  /* 0x00000000240572ca */ /* 0x040fe200000e0000 */
[----:B------:R-:W-:Y:S01]  /*3990*/  NOP ;  /* 0x0000000000007918 */ /* 0x000fe20000000000 */
[----:B-12---:R-:W1:Y:S01]  /*39a0*/  LDTM.x8 R4, tmem[UR4+0x8] ;  /* 0x00000804000479ee */ /* 0x006e6200081c0000 */
[----:B------:R-:W-:Y:S02]  /*39b0*/  R2UR UR4, R36 ;  /* 0x00000000240472ca */ /* 0x000fe400000e0000 */
[----:B------:R-:W-:Y:S02]  /*39c0*/  F2FP.BF16.F32.PACK_AB R12, R13, R12 ;  /* 0x0000000c0d0c723e */ /* 0x000fe400000010ff */
[----:B------:R-:W-:Y:S02]  /*39d0*/  F2FP.BF16.F32.PACK_AB R13, R15, R14 ;  /* 0x0000000e0f0d723e */ /* 0x000fe400000010ff */
[----:B------:R-:W-:-:S02]  /*39e0*/  F2FP.BF16.F32.PACK_AB R14, R17, R16 ;  /* 0x00000010110e723e */ /* 0x000fc400000010ff */
[----:B------:R-:W-:Y:S02]  /*39f0*/  F2FP.BF16.F32.PACK_AB R15, R19, R18 ;  /* 0x00000012130f723e */ /* 0x000fe400000010ff */
[----:B------:R-:W-:Y:S02]  /*3a00*/  IADD3 R16, PT, PT, R2, R38, R33 ;  /* 0x0000002602107210 */ /* 0x000fe40007ffe021 */
[----:B-1----:R-:W-:Y:S02]  /*3a10*/  F2FP.BF16.F32.PACK_AB R4, R5, R4 ;  /* 0x000000040504723e */ /* 0x002fe400000010ff */
[----:B------:R-:W-:Y:S01]  /*3a20*/  F2FP.BF16.F32.PACK_AB R5, R7, R6 ;  /* 0x000000060705723e */ /* 0x000fe200000010ff */
[----:B------:R1:W-:Y:S01]  /*3a30*/  STS.128 [R16], R12 ;  /* 0x0000000c10007388 */ /* 0x0003e20000000c00 */
[----:B------:R-:W-:Y:S01]  /*3a40*/  F2FP.BF16.F32.PACK_AB R6, R9, R8 ;  /* 0x000000080906723e */ /* 0x000fe200000010ff */
[----:B------:R-:W-:Y:S01]  /*3a50*/  NOP ;  /* 0x0000000000007918 */ /* 0x000fe20000000000 */
[----:B------:R-:W-:-:S02]  /*3a60*/  F2FP.BF16.F32.PACK_AB R7, R11, R10 ;  /* 0x0000000a0b07723e */ /* 0x000fc400000010ff */
[----:B------:R-:W-:-:S05]  /*3a70*/  IADD3 R8, PT, PT, R2, R38, R32 ;  /* 0x0000002602087210 */ /* 0x000fca0007ffe020 */
[----:B------:R2:W-:Y:S01]  /*3a80*/  STS.128 [R8], R4 ;  /* 0x0000000408007388 */ /* 0x0005e20000000c00 */
[----:B-1----:R-:W2:Y:S01]  /*3a90*/  LDTM.x8 R12, tmem[UR5+0x10] ;  /* 0x00001005000c79ee */ /* 0x002ea200081c0000 */
[----:B------:R-:W-:Y:S01]  /*3aa0*/  NOP ;  /* 0x0000000000007918 */ /* 0x000fe20000000000 */
[C---:B------:R-:W-:Y:S01]  /*3ab0*/  R2UR UR5, R36.reuse ;  /* 0x00000000240572ca */ /* 0x040fe200000e0000 */
[----:B--2---:R-:W1:Y:S01]  /*3ac0*/  LDTM.x8 R4, tmem[UR4+0x18] ;  /* 0x00001804000479ee */ /* 0x004e6200081c0000 */
        /* <DEDUP_REMOVED lines=23> */
[----:B-1----:R-:W-:Y:S02]  /*3c40*/  F2FP.BF16.F32.PACK_AB R40, R5, R4 ;  /* 0x000000040528723e */ /* 0x002fe400000010ff */
[C---:B------:R-:W-:Y:S02]  /*3c50*/  IADD3 R4, PT, PT, R2.reuse, R38, R29 ;  /* 0x0000002602047210 */ /* 0x040fe40007ffe01d */
[----:B------:R-:W-:Y:S02]  /*3c60*/  F2FP.BF16.F32.PACK_AB R41, R7, R6 ;  /* 0x000000060729723e */ /* 0x000fe400000010ff */
[----:B------:R-:W-:Y:S01]  /*3c70*/  F2FP.BF16.F32.PACK_AB R42, R9, R8 ;  /* 0x00000008092a723e */ /* 0x000fe200000010ff */
[----:B------:R1:W-:Y:S01]  /*3c80*/  STS.128 [R4], R12 ;  /* 0x0000000c04007388 */ /* 0x0003e20000000c00 */
[----:B------:R-:W-:Y:S01]  /*3c90*/  F2FP.BF16.F32.PACK_AB R43, R11, R10 ;  /* 0x0000000a0b2b723e */ /* 0x000fe200000010ff */
[----:B------:R-:W-:Y:S01]  /*3ca0*/  NOP ;  /* 0x0000000000007918 */ /* 0x000fe20000000000 */
[----:B------:R-:W-:-:S05]  /*3cb0*/  IADD3 R5, PT, PT, R2, R38, R28 ;  /* 0x0000002602057210 */ /* 0x000fca0007ffe01c */
[----:B------:R2:W-:Y:S01]  /*3cc0*/  STS.128 [R5], R40 ;  /* 0x0000002805007388 */ /* 0x0005e20000000c00 */
[----:B-1----:R-:W2:Y:S01]  /*3cd0*/  LDTM.x8 R12, tmem[UR5+0x30] ;  /* 0x00003005000c79ee */ /* 0x002ea200081c0000 */
[----:B------:R-:W-:Y:S01]  /*3ce0*/  NOP ;  /* 0x0000000000007918 */ /* 0x000fe20000000000 */
[----:B--2---:R-:W1:Y:S01]  /*3cf0*/  LDTM.x8 R4, tmem[UR4+0x38] ;  /* 0x00003804000479ee */ /* 0x004e6200081c0000 */
[C---:B------:R-:W-:Y:S01]  /*3d00*/  PRMT R40, R0.reuse, 0x9910, RZ ;  /* 0x0000991000287816 */ /* 0x040fe200000000ff */
[----:B------:R-:W-:Y:S01]  /*3d10*/  IMAD.MOV.U32 R41, RZ, RZ, R44 ;  /* 0x000000ffff297224 */ /* 0x000fe200078e002c */
[----:B------:R-:W-:-:S03]  /*3d20*/  LOP3.LUT R0, R0, 0xffff, RZ, 0xc0, !PT ;  /* 0x0000ffff00007812 */ /* 0x000fc600078ec0ff */
[----:B------:R-:W-:-:S04]  /*3d30*/  IMAD R40, R40, R41, RZ ;  /* 0x0000002928287224 */ /* 0x000fc800078e02ff */
[----:B------:R-:W-:-:S05]  /*3d40*/  IMAD.MOV R40, RZ, RZ, -R40 ;  /* 0x000000ffff287224 */ /* 0x000fca00078e0a28 */
[----:B------:R-:W-:Y:S02]  /*3d50*/  PRMT R40, R40, 0x7710, RZ ;  /* 0x0000771028287816 */ /* 0x000fe400000000ff */
[----:B------:R-:W-:Y:S02]  /*3d60*/  F2FP.BF16.F32.PACK_AB R12, R13, R12 ;  /* 0x0000000c0d0c723e */ /* 0x000fe400000010ff */
[----:B------:R-:W-:Y:S01]  /*3d70*/  F2FP.BF16.F32.PACK_AB R13, R15, R14 ;  /* 0x0000000e0f0d723e */ /* 0x000fe200000010ff */
[----:B------:R-:W-:Y:S01]  /*3d80*/  IMAD.IADD R39, R39, 0x1, R40 ;  /* 0x0000000127277824 */ /* 0x000fe200078e0228 */
[----:B------:R-:W-:Y:S02]  /*3d90*/  F2FP.BF16.F32.PACK_AB R14, R17, R16 ;  /* 0x00000010110e723e */ /* 0x000fe400000010ff */
[----:B------:R-:W-:Y:S02]  /*3da0*/  F2FP.BF16.F32.PACK_AB R15, R19, R18 ;  /* 0x00000012130f723e */ /* 0x000fe400000010ff */
[----:B-1----:R-:W-:-:S02]  /*3db0*/  F2FP.BF16.F32.PACK_AB R4, R5, R4 ;  /* 0x000000040504723e */ /* 0x002fc400000010ff */
[----:B------:R-:W-:Y:S02]  /*3dc0*/  F2FP.BF16.F32.PACK_AB R5, R7, R6 ;  /* 0x000000060705723e */ /* 0x000fe400000010ff */
[----:B------:R-:W-:Y:S02]  /*3dd0*/  F2FP.BF16.F32.PACK_AB R6, R9, R8 ;  /* 0x000000080906723e */ /* 0x000fe400000010ff */
[C---:B------:R-:W-:Y:S02]  /*3de0*/  IADD3 R8, PT, PT, R2.reuse, R38, R27 ;  /* 0x0000002602087210 */ /* 0x040fe40007ffe01b */
[----:B------:R-:W-:Y:S02]  /*3df0*/  F2FP.BF16.F32.PACK_AB R7, R11, R10 ;  /* 0x0000000a0b07723e */ /* 0x000fe400000010ff */
[----:B------:R-:W-:Y:S01]  /*3e00*/  IADD3 R38, PT, PT, R2, R38, R26 ;  /* 0x0000002602267210 */ /* 0x000fe20007ffe01a */
[----:B------:R-:W-:Y:S01]  /*3e10*/  STS.128 [R8], R12 ;  /* 0x0000000c08007388 */ /* 0x000fe20000000c00 */
[----:B------:R-:W-:Y:S01]  /*3e20*/  NOP ;  /* 0x0000000000007918 */ /* 0x000fe20000000000 */
[----:B------:R-:W-:-:S02]  /*3e30*/  LOP3.LUT R39, R39, 0xffff, RZ, 0xc0, !PT ;  /* 0x0000ffff27277812 */ /* 0x000fc400078ec0ff */
[----:B------:R1:W-:Y:S03]  /*3e40*/  STS.128 [R38], R4 ;  /* 0x0000000426007388 */ /* 0x0003e60000000c00 */
[----:B------:R-:W-:Y:S01]  /*3e50*/  IMAD R39, R37, 0x10, R39 ;  /* 0x0000001025277824 */ /* 0x000fe200078e0227 */
[----:B------:R2:W-:Y:S06]  /*3e60*/  MEMBAR.ALL.CTA ;  /* 0x0000000000007992 */ /* 0x0005ec0000008000 */
[----:B--2---:R-:W2:Y:S01]  /*3e70*/  FENCE.VIEW.ASYNC.S ;  /* 0x00000000000073c6 */ /* 0x004ea20000000000 */
[----:B------:R-:W-:-:S02]  /*3e80*/  IMAD R37, R0, 0xc0, RZ ;  /* 0x000000c000257824 */ /* 0x000fc400078e02ff */
[----:B-1----:R-:W-:Y:S01]  /*3e90*/  IMAD.SHL.U32 R38, R39, 0x80, RZ ;  /* 0x0000008027267824 */ /* 0x002fe200078e00ff */
[----:B--2---:R-:W-:Y:S06]  /*3ea0*/  BAR.SYNC.DEFER_BLOCKING 0x8, 0x80 ;  /* 0x0202000000007b1d */ /* 0x004fec0000010000 */
[----:B------:R-:W-:Y:S05]  /*3eb0*/  @P1 BRA `(.L_x_46) ;  /* 0x0000000000381947 */ /* 0x000fea0003800000 */
[----:B------:R-:W-:Y:S01]  /*3ec0*/  ELECT P2, URZ, PT ;  /* 0x0000000000ff782f */ /* 0x000fe20003840000 */
[----:B------:R-:W-:-:S12]  /*3ed0*/  BSSY.RECONVERGENT B0, `(.L_x_46) ;  /* 0x000000c000007945 */ /* 0x000fd80003800200 */
[----:B------:R-:W-:Y:S05]  /*3ee0*/  @!P2 BRA `(.L_x_47) ;  /* 0x000000000028a947 */ /* 0x000fea0003800000 */
[----:B------:R-:W1:Y:S01]  /*3ef0*/  LDCU.64 UR8, c[0x0][0x348] ;  /* 0x00006900ff0877ac */ /* 0x000e620008000a00 */
[----:B------:R-:W-:Y:S02]  /*3f00*/  R2UR UR7, R23 ;  /* 0x00000000170772ca */ /* 0x000fe400000e0000 */
[----:B------:R-:W-:Y:S02]  /*3f10*/  R2UR UR4, R2 ;  /* 0x00000000020472ca */ /* 0x000fe400000e0000 */
[----:B------:R-:W-:Y:S02]  /*3f20*/  R2UR UR5, R37 ;  /* 0x00000000250572ca */ /* 0x000fe400000e0000 */
[----:B------:R-:W-:-:S09]  /*3f30*/  R2UR UR6, R38 ;  /* 0x00000000260672ca */ /* 0x000fd200000e0000 */
[----:B------:R-:W-:Y:S02]  /*3f40*/  ULEA UR4, UR7, UR4, 0xe ;  /* 0x0000000407047291 */ /* 0x000fe4000f8e70ff */
[----:B-1----:R-:W-:-:S04]  /*3f50*/  UIADD3 UR8, UP0, UPT, UR8, 0x240, URZ ;  /* 0x0000024008087890 */ /* 0x002fc8000ff1e0ff */
[----:B------:R-:W-:-:S09]  /*3f60*/  UIADD3.X UR9, UPT, UPT, URZ, UR9, URZ, UP0, !UPT ;  /* 0x00000009ff097290 */ /* 0x000fd200087fe4ff */
[----:B------:R1:W-:Y:S02]  /*3f70*/  UTMASTG.2D [UR4], [UR8] ;  /* 0x00000004080073b5 */ /* 0x0003e40008008000 */
[----:B-1----:R0:W-:Y:S02]  /*3f80*/  UTMACMDFLUSH ;  /* 0x00000000000079b7 */ /* 0x0021e40000000000 */
.L_x_47:
[----:B------:R-:W-:Y:S05]  /*3f90*/  BSYNC.RECONVERGENT B0 ;  /* 0x0000000000007941 */ /* 0x000fea0003800200 */
.L_x_46:
[----:B------:R-:W-:Y:S05]  /*3fa0*/  @P1 BRA `(.L_x_48) ;  /* 0x0000000000041947 */ /* 0x000fea0003800000 */
[----:B------:R-:W-:-:S04]  /*3fb0*/  DEPBAR.LE SB0, 0x1 ;  /* 0x000080400000791a */ /* 0x000fc80000000000 */
.L_x_48:
[----:B------:R-:W-:Y:S01]  /*3fc0*/  BAR.SYNC.DEFER_BLOCKING 0x8, 0x80 ;  /* 0x0202000000007b1d */ /* 0x000fe20000010000 */
[C---:B------:R-:W-:Y:S02]  /*3fd0*/  R2UR UR5, R36.reuse ;  /* 0x00000000240572ca */ /* 0x040fe400000e0000 */
[----:B------:R-:W-:Y:S02]  /*3fe0*/  R2UR UR4, R36 ;  /* 0x00000000240472ca */ /* 0x000fe400000e0000 */
[----:B------:R-:W-:-:S04]  /*3ff0*/  LOP3.LUT R0, R23, 0x1, RZ, 0xc0, !PT ;  /* 0x0000000117007812 */ /* 0x000fc800078ec0ff */
[----:B------:R-:W-:-:S05]  /*4000*/  LOP3.LUT R23, R0, 0x1, RZ, 0x3c, !PT ;  /* 0x0000000100177812 */ /* 0x000fca00078e3cff */
[----:B------:R-:W1:Y:S01]  /*4010*/  LDTM.x8 R12, tmem[UR5+0x40] ;  /* 0x00004005000c79ee */ /* 0x000e6200081c0000 */
[----:B------:R-:W-:Y:S01]  /*4020*/  IMAD R39, R23, 0x4000, R34 ;  /* 0x0000400017277824 */ /* 0x000fe200078e0222 */
[----:B------:R-:W-:Y:S01]  /*4030*/  NOP ;  /* 0x0000000000007918 */ /* 0x000fe20000000000 */
[----:B-1----:R-:W1:Y:S01]  /*4040*/  LDTM.x8 R4, tmem[UR4+0x48] ;  /* 0x00004804000479ee */ /* 0x002e6200081c0000 */
[----:B------:R-:W-:Y:S02]  /*4050*/  F2FP.BF16.F32.PACK_AB R12, R13, R12 ;  /* 0x0000000c0d0c723e */ /* 0x000fe400000010ff */
[----:B------:R-:W-:Y:S02]  /*4060*/  F2FP.BF16.F32.PACK_AB R13, R15, R14 ;  /* 0x0000000e0f0d723e */ /* 0x000fe400000010ff */
[----:B------:R-:W-:Y:S02]  /*4070*/  F2FP.BF16.F32.PACK_AB R14, R17, R16 ;  /* 0x00000010110e723e */ /* 0x000fe400000010ff */
[----:B------:R-:W-:-:S02]  /*4080*/  F2FP.BF16.F32.PACK_AB R15, R19, R18 ;  /* 0x00000012130f723e */ /* 0x000fc400000010ff */
[CC--:B------:R-:W-:Y:S02]  /*4090*/  IADD3 R16, PT, PT, R2.reuse, R39.reuse, R33 ;  /* 0x0000002702107210 */ /* 0x0c0fe40007ffe021 */
[----:B-1----:R-:W-:Y:S02]  /*40a0*/  F2FP.BF16.F32.PACK_AB R4, R5, R4 ;  /* 0x000000040504723e */ /* 0x002fe400000010ff */
[----:B------:R-:W-:Y:S01]  /*40b0*/  F2FP.BF16.F32.PACK_AB R5, R7, R6 ;  /* 0x000000060705723e */ /* 0x000fe200000010ff */
[----:B------:R1:W-:Y:S01]  /*40c0*/  STS.128 [R16], R12 ;  /* 0x0000000c10007388 */ /* 0x0003e20000000c00 */
[----:B------:R-:W-:Y:S01]  /*40d0*/  F2FP.BF16.F32.PACK_AB R6, R9, R8 ;  /* 0x000000080906723e */ /* 0x000fe200000010ff */
[----:B------:R-:W-:Y:S01]  /*40e0*/  NOP ;  /* 0x0000000000007918 */ /* 0x000fe20000000000 */
[----:B------:R-:W-:Y:S02]  /*40f0*/  F2FP.BF16.F32.PACK_AB R7, R11, R10 ;  /* 0x0000000a0b07723e */ /* 0x000fe400000010ff */
[----:B------:R-:W-:-:S05]  /*4100*/  IADD3 R8, PT, PT, R2, R39, R32 ;  /* 0x0000002702087210 */ /* 0x000fca0007ffe020 */
[----:B------:R2:W-:Y:S01]  /*4110*/  STS.128 [R8], R4 ;  /* 0x0000000408007388 */ /* 0x0005e20000000c00 */
[----:B-1----:R-:W2:Y:S01]  /*4120*/  LDTM.x8 R12, tmem[UR5+0x50] ;  /* 0x00005005000c79ee */ /* 0x002ea200081c0000 */
[----:B------:R-:W-:Y:S01]  /*4130*/  NOP ;  /* 0x0000000000007918 */ /* 0x000fe20000000000 */
[----:B--2---:R-:W1:Y:S01]  /*4140*/  LDTM.x8 R4, tmem[UR4+0x58] ;  /* 0x00005804000479ee */ /* 0x004e6200081c0000 */
        /* <DEDUP_REMOVED lines=36> */
[----:B-1----:R-:W-:Y:S02]  /*4390*/  F2FP.BF16.F32.PACK_AB R4, R5, R4 ;  /* 0x000000040504723e */ /* 0x002fe400000010ff */
[----:B------:R-:W-:Y:S02]  /*43a0*/  F2FP.BF16.F32.PACK_AB R5, R7, R6 ;  /* 0x000000060705723e */ /* 0x000fe400000010ff */
[----:B------:R-:W-:Y:S02]  /*43b0*/  F2FP.BF16.F32.PACK_AB R6, R9, R8 ;  /* 0x000000080906723e */ /* 0x000fe400000010ff */
[CC--:B------:R-:W-:Y:S02]  /*43c0*/  IADD3 R8, PT, PT, R2.reuse, R39.reuse, R27 ;  /* 0x0000002702087210 */ /* 0x0c0fe40007ffe01b */
[----:B------:R-:W-:Y:S02]  /*43d0*/  F2FP.BF16.F32.PACK_AB R7, R11, R10 ;  /* 0x0000000a0b07723e */ /* 0x000fe400000010ff */
[----:B------:R-:W-:Y:S01]  /*43e0*/  IADD3 R39, PT, PT, R2, R39, R26 ;  /* 0x0000002702277210 */ /* 0x000fe20007ffe01a */
[----:B------:R1:W-:Y:S01]  /*43f0*/  STS.128 [R8], R40 ;  /* 0x0000002808007388 */ /* 0x0003e20000000c00 */
[----:B------:R-:W-:-:S03]  /*4400*/  NOP ;  /* 0x0000000000007918 */ /* 0x000fc60000000000 */
[----:B------:R1:W-:Y:S01]  /*4410*/  STS.128 [R39], R4 ;  /* 0x0000000427007388 */ /* 0x0003e20000000c00 */
[----:B------:R2:W-:Y:S06]  /*4420*/  MEMBAR.ALL.CTA ;  /* 0x0000000000007992 */ /* 0x0005ec0000008000 */
[----:B--2---:R-:W2:Y:S02]  /*4430*/  FENCE.VIEW.ASYNC.S ;  /* 0x00000000000073c6 */ /* 0x004ea40000000000 */
[----:B--2---:R-:W-:Y:S06]  /*4440*/  BAR.SYNC.DEFER_BLOCKING 0x8, 0x80 ;  /* 0x0202000000007b1d */ /* 0x004fec0000010000 */
[----:B------:R-:W-:Y:S05]  /*4450*/  @P1 BRA `(.L_x_49) ;  /* 0x0000000000401947 */ /* 0x000fea0003800000 */
[----:B------:R-:W-:Y:S01]  /*4460*/  ELECT P2, URZ, PT ;  /* 0x0000000000ff782f */ /* 0x000fe20003840000 */
[----:B------:R-:W-:-:S12]  /*4470*/  BSSY.RECONVERGENT B0, `(.L_x_50) ;  /* 0x000000d000007945 */ /* 0x000fd80003800200 */
[----:B------:R-:W-:Y:S05]  /*4480*/  @!P2 BRA `(.L_x_51) ;  /* 0x00000000002ca947 */ /* 0x000fea0003800000 */
[----:B------:R-:W2:Y:S01]  /*4490*/  LDCU.64 UR8, c[0x0][0x348] ;  /* 0x00006900ff0877ac */ /* 0x000ea20008000a00 */
[----:B------:R-:W-:Y:S02]  /*44a0*/  R2UR UR7, R23 ;  /* 0x00000000170772ca */ /* 0x000fe400000e0000 */
[----:B------:R-:W-:Y:S02]  /*44b0*/  R2UR UR4, R2 ;  /* 0x00000000020472ca */ /* 0x000fe400000e0000 */
[----:B------:R-:W-:Y:S02]  /*44c0*/  R2UR UR5, R37 ;  /* 0x00000000250572ca */ /* 0x000fe400000e0000 */
[----:B------:R-:W-:-:S09]  /*44d0*/  R2UR UR6, R38 ;  /* 0x00000000260672ca */ /* 0x000fd200000e0000 */
[----:B------:R-:W-:Y:S02]  /*44e0*/  ULEA UR4, UR7, UR4, 0xe ;  /* 0x0000000407047291 */ /* 0x000fe4000f8e70ff */
[----:B--2---:R-:W-:Y:S02]  /*44f0*/  UIADD3 UR8, UP0, UPT, UR8, 0x240, URZ ;  /* 0x0000024008087890 */ /* 0x004fe4000ff1e0ff */
[----:B------:R-:W-:Y:S02]  /*4500*/  UIADD3 UR5, UPT, UPT, UR5, 0x40, URZ ;  /* 0x0000004005057890 */ /* 0x000fe4000fffe0ff */
[----:B------:R-:W-:-:S09]  /*4510*/  UIADD3.X UR9, UPT, UPT, URZ, UR9, URZ, UP0, !UPT ;  /* 0x00000009ff097290 */ /* 0x000fd200087fe4ff */
[----:B------:R2:W-:Y:S02]  /*4520*/  UTMASTG.2D [UR4], [UR8] ;  /* 0x00000004080073b5 */ /* 0x0005e40008008000 */
[----:B--2---:R0:W-:Y:S02]  /*4530*/  UTMACMDFLUSH ;  /* 0x00000000000079b7 */ /* 0x0041e40000000000 */
.L_x_51:
[----:B------:R-:W-:Y:S05]  /*4540*/  BSYNC.RECONVERGENT B0 ;  /* 0x0000000000007941 */ /* 0x000fea0003800200 */
.L_x_50:
[----:B------:R-:W-:-:S04]  /*4550*/  DEPBAR.LE SB0, 0x1 ;  /* 0x000080400000791a */ /* 0x000fc80000000000 */
.L_x_49:
[----:B------:R-:W-:Y:S01]  /*4560*/  BAR.SYNC.DEFER_BLOCKING 0x8, 0x80 ;  /* 0x0202000000007b1d */ /* 0x000fe20000010000 */
[----:B------:R-:W-:Y:S01]  /*4570*/  R2UR UR5, R36 ;  /* 0x00000000240572ca */ /* 0x000fe200000e0000 */
[----:B-1----:R-:W-:Y:S01]  /*4580*/  IMAD R39, R0, 0x4000, R34 ;  /* 0x0000400000277824 */ /* 0x002fe200078e0222 */
[----:B------:R-:W-:Y:S01]  /*4590*/  R2UR UR4, R36 ;  /* 0x00000000240472ca */ /* 0x000fe200000e0000 */
[----:B------:R-:W-:-:S05]  /*45a0*/  VIADD R3, R3, 0x31870 ;  /* 0x0003187003037836 */ /* 0x000fca0000000000 */
[----:B------:R-:W-:-:S05]  /*45b0*/  PRMT R3, RZ, 0x654, R3 ;  /* 0x00000654ff037816 */ /* 0x000fca0000000003 */
[----:B------:R-:W1:Y:S01]  /*45c0*/  LDTM.x8 R12, tmem[UR5+0x80] ;  /* 0x00008005000c79ee */ /* 0x000e6200081c0000 */
[----:B------:R-:W-:Y:S01]  /*45d0*/  NOP ;  /* 0x0000000000007918 */ /* 0x000fe20000000000 */
[----:B-1----:R-:W1:Y:S01]  /*45e0*/  LDTM.x8 R4, tmem[UR4+0x88] ;  /* 0x00008804000479ee */ /* 0x002e6200081c0000 */
[----:B------:R-:W-:Y:S02]  /*45f0*/  F2FP.BF16.F32.PACK_AB R12, R13, R12 ;  /* 0x0000000c0d0c723e */ /* 0x000fe400000010ff */
[----:B------:R-:W-:Y:S02]  /*4600*/  F2FP.BF16.F32.PACK_AB R13, R15, R14 ;  /* 0x0000000e0f0d723e */ /* 0x000fe400000010ff */
[----:B------:R-:W-:Y:S02]  /*4610*/  F2FP.BF16.F32.PACK_AB R14, R17, R16 ;  /* 0x00000010110e723e */ /* 0x000fe400000010ff */
[----:B------:R-:W-:Y:S02]  /*4620*/  F2FP.BF16.F32.PACK_AB R15, R19, R18 ;  /* 0x00000012130f723e */ /* 0x000fe400000010ff */
[----:B------:R-:W-:-:S02]  /*4630*/  IADD3 R16, PT, PT, R2, R39, R33 ;  /* 0x0000002702107210 */ /* 0x000fc40007ffe021 */
        /* <DEDUP_REMOVED lines=56> */
[----:B------:R-:W-:Y:S01]  /*49c0*/  NOP ;  /* 0x0000000000007918 */ /* 0x000fe20000000000 */
[----:B------:R1:W-:Y:S01]  /*49d0*/  SYNCS.ARRIVE.TRANS64.RED.A1T0 RZ, [R3+URZ], RZ ;  /* 0x000000ff03ff79a7 */ /* 0x0003e200081004ff */
        /* <DEDUP_REMOVED lines=18> */
.L_x_53:
[----:B------:R-:W-:Y:S05]  /*4b00*/  BSYNC.RECONVERGENT B0 ;  /* 0x0000000000007941 */ /* 0x000fea0003800200 */
.L_x_52:
[----:B------:R-:W-:Y:S02]  /*4b10*/  IADD3 R25, PT, PT, R25, 0x85, RZ ;  /* 0x0000008519197810 */ /* 0x000fe40007ffe0ff */
[----:B------:R-:W-:Y:S01]  /*4b20*/  IADD3 R35, PT, PT, R35, 0x85, RZ ;  /* 0x0000008523237810 */ /* 0x000fe20007ffe0ff */
[----:B------:R-:W-:Y:S06]  /*4b30*/  @P0 BRA `(.L_x_54) ;  /* 0xffffffe800f00947 */ /* 0x000fec000383ffff */
.L_x_43:
[----:B------:R-:W-:-:S13]  /*4b40*/  ISETP.NE.AND P0, PT, R21, 0x3, PT ;  /* 0x000000031500780c */ /* 0x000fda0003f05270 */
[----:B------:R-:W-:Y:S05]  /*4b50*/  @P0 EXIT ;  /* 0x000000000000094d */ /* 0x000fea0003800000 */
[----:B------:R-:W-:Y:S05]  /*4b60*/  WARPSYNC.ALL ;  /* 0x0000000000007948 */ /* 0x000fea0003800000 */
[----:B------:R-:W-:Y:S01]  /*4b70*/  NOP ;  /* 0x0000000000007918 */ /* 0x000fe20000000000 */
[----:B------:R-:W2:Y:S01]  /*4b80*/  S2UR UR5, SR_CgaCtaId ;  /* 0x00000000000579c3 */ /* 0x000ea20000008800 */
[----:B------:R-:W-:Y:S02]  /*4b90*/  UMOV UR4, 0x50 ;  /* 0x0000005000047882 */ /* 0x000fe40000000000 */
[----:B--2---:R-:W-:-:S09]  /*4ba0*/  ULEA UR5, UR5, UR4, 0x18 ;  /* 0x0000000405057291 */ /* 0x004fd2000f8ec0ff */
[----:B------:R-:W2:Y:S02]  /*4bb0*/  LDS R2, [UR5] ;  /* 0x00000005ff027984 */ /* 0x000ea40008000800 */
[----:B--2---:R-:W-:-:S04]  /*4bc0*/  LOP3.LUT R0, R2, 0xffff, RZ, 0xc0, !PT ;  /* 0x0000ffff02007812 */ /* 0x004fc800078ec0ff */
[----:B------:R-:W-:-:S13]  /*4bd0*/  ISETP.NE.AND P0, PT, R0, 0xffff, PT ;  /* 0x0000ffff0000780c */ /* 0x000fda0003f05270 */
[----:B------:R-:W-:Y:S05]  /*4be0*/  @P0 BRA `(.L_x_55) ;  /* 0x0000000000480947 */ /* 0x000fea0003800000 */
[----:B------:R-:W-:-:S04]  /*4bf0*/  SHF.R.U32.HI R0, RZ, 0x10, R2 ;  /* 0x00000010ff007819 */ /* 0x000fc80000011602 */
[----:B------:R-:W-:-:S04]  /*4c00*/  LOP3.LUT R0, R0, 0x1, RZ, 0xc0, !PT ;  /* 0x0000000100007812 */ /* 0x000fc800078ec0ff */
[----:B------:R-:W-:-:S13]  /*4c10*/  ISETP.NE.AND P0, PT, R0, 0x1, PT ;  /* 0x000000010000780c */ /* 0x000fda0003f05270 */
[----:B------:R-:W-:Y:S05]  /*4c20*/  @P0 BRA `(.L_x_56) ;  /* 0x00000000002c0947 */ /* 0x000fea0003800000 */
[----:B------:R-:W2:Y:S01]  /*4c30*/  S2R R0, SR_LANEID ;  /* 0x0000000000007919 */ /* 0x000ea20000000000 */
[----:B------:R-:W-:Y:S01]  /*4c40*/  IMAD.MOV.U32 R2, RZ, RZ, -0x20000 ;  /* 0xfffe0000ff027424 */ /* 0x000fe200078e00ff */
[----:B------:R-:W-:Y:S02]  /*4c50*/  VOTEU.ANY UR6, UPT, PT ;  /* 0x0000000000067886 */ /* 0x000fe400038e0100 */
[----:B------:R-:W-:Y:S01]  /*4c60*/  UFLO.U32 UR6, UR6 ;  /* 0x00000006000672bd */ /* 0x000fe200080e0000 */
[----:B------:R-:W3:Y:S05]  /*4c70*/  REDUX UR4, R2 ;  /* 0x00000000020473c4 */ /* 0x000eea0000000000 */
[----:B--2---:R-:W-:-:S02]  /*4c80*/  ISETP.EQ.U32.AND P0, PT, R0, UR6, PT ;  /* 0x0000000600007c0c */ /* 0x004fc4000bf02070 */
[----:B---3--:R-:W-:Y:S01]  /*4c90*/  MOV R0, UR4 ;  /* 0x0000000400007c02 */ /* 0x008fe20008000f00 */
[----:B------:R-:W-:-:S05]  /*4ca0*/  UMOV UR4, 0xfffe0000 ;  /* 0xfffe000000047882 */ /* 0x000fca0000000000 */
[----:B------:R2:W-:Y:S05]  /*4cb0*/  UTCATOMSWS.AND URZ, UR4 ;  /* 0x0000000400ff79e3 */ /* 0x0005ea0008000000 */
[----:B------:R2:W-:Y:S01]  /*4cc0*/  @P0 ATOMS.AND RZ, [UR5], R0 ;  /* 0x00000000ffff098c */ /* 0x0005e2000a800005 */
[----:B------:R-:W-:Y:S05]  /*4cd0*/  BRA `(.L_x_57) ;  /* 0x0000000000147947 */ /* 0x000fea0003800000 */
.L_x_56:
[----:B------:R-:W-:Y:S02]  /*4ce0*/  MOV R2, 0x4d00 ;  /* 0x00004d0000027802 */ /* 0x000fe40000000f00 */
[----:B-1----:R-:W-:Y:S05]  /*4cf0*/  CALL.REL.NOINC `($__internal_0_$__cuda_sm10x_tcgen05_guardrail_trap_col_being_dealloced_not_returned_by_alloc) ;  /* 0x00000008001c7944 */ /* 0x002fea0003c00000 */
[----:B------:R-:W-:Y:S05]  /*4d00*/  BRA `(.L_x_57) ;  /* 0x0000000000087947 */ /* 0x000fea0003800000 */
.L_x_55:
[----:B------:R-:W-:Y:S02]  /*4d10*/  MOV R2, 0x4d30 ;  /* 0x00004d3000027802 */ /* 0x000fe40000000f00 */
[----:B-1----:R-:W-:Y:S05]  /*4d20*/  CALL.REL.NOINC `($__internal_2_$__cuda_sm10x_tcgen05_guardrail_trap_unallocated_columns_being_dealloced) ;  /* 0x0000000800287944 */ /* 0x002fea0003c00000 */
.L_x_57:
[----:B------:R-:W-:Y:S01]  /*4d30*/  NOP ;  /* 0x0000000000007918 */ /* 0x000fe20000000000 */
[----:B--2---:R-:W-:Y:S05]  /*4d40*/  EXIT ;  /* 0x000000000000794d */ /* 0x004fea0003800000 */
.L_x_14:
[----:B------:R-:W-:-:S07]  /*4d50*/  MOV R5, R4 ;  /* 0x0000000400057202 */ /* 0x000fce0000000f00 */
.L_x_58:
[----:B-1----:R1:W2:Y:S02]  /*4d60*/  SYNCS.PHASECHK.TRANS64.TRYWAIT P0, [R2+URZ+0x31800], R5 ;  /* 0x03180005020075a7 */ /* 0x0022a400080011ff */
[----:B--2---:R-:W-:Y:S05]  /*4d70*/  @!P0 NANOSLEEP.SYNCS 0x989680 ;  /* 0x009896800000895d */ /* 0x004fea0003900000 */
[----:B------:R-:W2:Y:S02]  /*4d80*/  @!P0 SYNCS.PHASECHK.TRANS64 P0, [R2+URZ+0x31800], R5 ;  /* 0x03180005020085a7 */ /* 0x000ea400080010ff */
[----:B--2---:R-:W-:Y:S05]  /*4d90*/  @!P0 BRA `(.L_x_58) ;  /* 0xfffffffc00f08947 */ /* 0x004fea000383ffff */
[----:B------:R-:W-:Y:S05]  /*4da0*/  BRA `(.L_x_59) ;  /* 0xffffffbc00247947 */ /* 0x000fea000383ffff */
.L_x_18:
[----:B------:R-:W-:Y:S02]  /*4db0*/  MOV R10, UR10 ;  /* 0x0000000a000a7c02 */ /* 0x000fe40008000f00 */
[----:B------:R-:W-:Y:S02]  /*4dc0*/  MOV R11, UR10 ;  /* 0x0000000a000b7c02 */ /* 0x000fe40008000f00 */
[----:B------:R-:W-:-:S07]  /*4dd0*/  MOV R0, UR9 ;  /* 0x0000000900007c02 */ /* 0x000fce0008000f00 */
.L_x_60:
[----:B-1----:R1:W2:Y:S02]  /*4de0*/  SYNCS.PHASECHK.TRANS64.TRYWAIT P0, [R0+URZ+0x31870], R11 ;  /* 0x0318700b000075a7 */ /* 0x0022a400080011ff */
[----:B--2---:R-:W-:Y:S05]  /*4df0*/  @!P0 NANOSLEEP.SYNCS 0x989680 ;  /* 0x009896800000895d */ /* 0x004fea0003900000 */
[----:B------:R-:W2:Y:S02]  /*4e00*/  @!P0 SYNCS.PHASECHK.TRANS64 P0, [R0+URZ+0x31870], R11 ;  /* 0x0318700b000085a7 */ /* 0x000ea400080010ff */
[----:B--2---:R-:W-:Y:S05]  /*4e10*/  @!P0 BRA `(.L_x_60) ;  /* 0xfffffffc00f08947 */ /* 0x004fea000383ffff */
[----:B------:R-:W-:Y:S05]  /*4e20*/  BRA `(.L_x_61) ;  /* 0xffffffc000b47947 */ /* 0x000fea000383ffff */
.L_x_19:
[----:B------:R-:W-:Y:S02]  /*4e30*/  MOV R2, UR13 ;  /* 0x0000000d00027c02 */ /* 0x000fe40008000f00 */
[----:B------:R-:W-:Y:S07]  /*4e40*/  MOV R10, R11 ;  /* 0x0000000b000a7202 */ /* 0x000fee0000000f00 */
.L_x_62:
[----:B-1----:R1:W2:Y:S02]  /*4e50*/  SYNCS.PHASECHK.TRANS64.TRYWAIT P0, [R2+URZ+0x31840], R11 ;  /* 0x0318400b020075a7 */ /* 0x0022a400080011ff */
[----:B--2---:R-:W-:Y:S05]  /*4e60*/  @!P0 NANOSLEEP.SYNCS 0x989680 ;  /* 0x009896800000895d */ /* 0x004fea0003900000 */
[----:B------:R-:W2:Y:S02]  /*4e70*/  @!P0 SYNCS.PHASECHK.TRANS64 P0, [R2+URZ+0x31840], R11 ;  /* 0x0318400b020085a7 */ /* 0x000ea400080010ff */
[----:B--2---:R-:W-:Y:S05]  /*4e80*/  @!P0 BRA `(.L_x_62) ;  /* 0xfffffffc00f08947 */ /* 0x004fea000383ffff */
[----:B------:R-:W-:Y:S05]  /*4e90*/  BRA `(.L_x_63) ;  /* 0xffffffc000c07947 */ /* 0x000fea000383ffff */
.L_x_21:
[----:B------:R-:W-:Y:S02]  /*4ea0*/  MOV R2, UR9 ;  /* 0x0000000900027c02 */ /* 0x000fe40008000f00 */
[----:B------:R-:W-:Y:S07]  /*4eb0*/  MOV R10, R11 ;  /* 0x0000000b000a7202 */ /* 0x000fee0000000f00 */
.L_x_64:
[----:B-1----:R1:W2:Y:S02]  /*4ec0*/  SYNCS.PHASECHK.TRANS64.TRYWAIT P0, [R2+URZ+0x31840], R11 ;  /* 0x0318400b020075a7 */ /* 0x0022a400080011ff */
[----:B--2---:R-:W-:Y:S05]  /*4ed0*/  @!P0 NANOSLEEP.SYNCS 0x989680 ;  /* 0x009896800000895d */ /* 0x004fea0003900000 */
[----:B------:R-:W2:Y:S02]  /*4ee0*/  @!P0 SYNCS.PHASECHK.TRANS64 P0, [R2+URZ+0x31840], R11 ;  /* 0x0318400b020085a7 */ /* 0x000ea400080010ff */
[----:B--2---:R-:W-:Y:S05]  /*4ef0*/  @!P0 BRA `(.L_x_64) ;  /* 0xfffffffc00f08947 */ /* 0x004fea000383ffff */
[----:B------:R-:W-:Y:S05]  /*4f00*/  BRA `(.L_x_65) ;  /* 0xffffffc400987947 */ /* 0x000fea000383ffff */
.L_x_25:
[----:B------:R-:W-:Y:S01]  /*4f10*/  HFMA2 R12, -RZ, RZ, -0.0 , 0 ;  /* 0x80000000ff0c7431 */ /* 0x000fe200000001ff */
[----:B-1----:R-:W-:Y:S04]  /*4f20*/  MOV R13, 0x80000000 ;  /* 0x80000000000d7802 */ /* 0x002fe80000000f00 */
[----:B------:R1:W2:Y:S03]  /*4f30*/  SYNCS.PHASECHK.TRANS64.TRYWAIT P0, [R6+URZ+0x31820], R13 ;  /* 0x0318200d060075a7 */ /* 0x0002a600080011ff */
[----:B--2---:R-:W-:Y:S05]  /*4f40*/  @!P0 NANOSLEEP.SYNCS 0x989680 ;  /* 0x009896800000895d */ /* 0x004fea0003900000 */
[----:B------:R-:W2:Y:S02]  /*4f50*/  @!P0 SYNCS.PHASECHK.TRANS64 P0, [R6+URZ+0x31820], R13 ;  /* 0x0318200d060085a7 */ /* 0x000ea400080010ff */
[----:B--2---:R-:W-:Y:S05]  /*4f60*/  @!P0 BRA `(.L_x_25) ;  /* 0xfffffffc00e88947 */ /* 0x004fea000383ffff */
[----:B------:R-:W-:Y:S05]  /*4f70*/  BRA `(.L_x_66) ;  /* 0xffffffcc00087947 */ /* 0x000fea000383ffff */
.L_x_26:
[----:B------:R-:W-:Y:S01]  /*4f80*/  HFMA2 R24, -RZ, RZ, -0.0 , 0 ;  /* 0x80000000ff187431 */ /* 0x000fe200000001ff */
[----:B-1----:R-:W-:Y:S04]  /*4f90*/  MOV R25, 0x80000000 ;  /* 0x8000000000197802 */ /* 0x002fe80000000f00 */
[----:B------:R1:W2:Y:S03]  /*4fa0*/  SYNCS.PHASECHK.TRANS64.TRYWAIT P0, [R6+URZ+0x31828], R25 ;  /* 0x03182819060075a7 */ /* 0x0002a600080011ff */
[----:B--2---:R-:W-:Y:S05]  /*4fb0*/  @!P0 NANOSLEEP.SYNCS 0x989680 ;  /* 0x009896800000895d */ /* 0x004fea0003900000 */
[----:B------:R-:W2:Y:S02]  /*4fc0*/  @!P0 SYNCS.PHASECHK.TRANS64 P0, [R6+URZ+0x31828], R25 ;  /* 0x03182819060085a7 */ /* 0x000ea400080010ff */
[----:B--2---:R-:W-:Y:S05]  /*4fd0*/  @!P0 BRA `(.L_x_26) ;  /* 0xfffffffc00e88947 */ /* 0x004fea000383ffff */
[----:B------:R-:W-:Y:S05]  /*4fe0*/  BRA `(.L_x_67) ;  /* 0xffffffcc00e87947 */ /* 0x000fea000383ffff */
.L_x_27:
[----:B------:R-:W-:Y:S01]  /*4ff0*/  HFMA2 R42, -RZ, RZ, -0.0 , 0 ;  /* 0x80000000ff2a7431 */ /* 0x000fe200000001ff */
[----:B-1----:R-:W-:Y:S04]  /*5000*/  MOV R43, 0x80000000 ;  /* 0x80000000002b7802 */ /* 0x002fe80000000f00 */
[----:B------:R1:W2:Y:S03]  /*5010*/  SYNCS.PHASECHK.TRANS64.TRYWAIT P0, [R6+URZ+0x31830], R43 ;  /* 0x0318302b060075a7 */ /* 0x0002a600080011ff */
[----:B--2---:R-:W-:Y:S05]  /*5020*/  @!P0 NANOSLEEP.SYNCS 0x989680 ;  /* 0x009896800000895d */ /* 0x004fea0003900000 */
[----:B------:R-:W2:Y:S02]  /*5030*/  @!P0 SYNCS.PHASECHK.TRANS64 P0, [R6+URZ+0x31830], R43 ;  /* 0x0318302b060085a7 */ /* 0x000ea400080010ff */
[----:B--2---:R-:W-:Y:S05]  /*5040*/  @!P0 BRA `(.L_x_27) ;  /* 0xfffffffc00e88947 */ /* 0x004fea000383ffff */
[----:B------:R-:W-:Y:S05]  /*5050*/  BRA `(.L_x_68) ;  /* 0xffffffd000287947 */ /* 0x000fea000383ffff */
.L_x_28:
[----:B------:R-:W-:Y:S01]  /*5060*/  HFMA2 R42, -RZ, RZ, -0.0 , 0 ;  /* 0x80000000ff2a7431 */ /* 0x000fe200000001ff */
[----:B-1----:R-:W-:Y:S04]  /*5070*/  MOV R43, 0x80000000 ;  /* 0x80000000002b7802 */ /* 0x002fe80000000f00 */
[----:B------:R1:W2:Y:S03]  /*5080*/  SYNCS.PHASECHK.TRANS64.TRYWAIT P0, [R6+URZ+0x31838], R43 ;  /* 0x0318382b060075a7 */ /* 0x0002a600080011ff */
[----:B--2---:R-:W-:Y:S05]  /*5090*/  @!P0 NANOSLEEP.SYNCS 0x989680 ;  /* 0x009896800000895d */ /* 0x004fea0003900000 */
[----:B------:R-:W2:Y:S02]  /*50a0*/  @!P0 SYNCS.PHASECHK.TRANS64 P0, [R6+URZ+0x31838], R43 ;  /* 0x0318382b060085a7 */ /* 0x000ea400080010ff */
[----:B--2---:R-:W-:Y:S05]  /*50b0*/  @!P0 BRA `(.L_x_28) ;  /* 0xfffffffc00e88947 */ /* 0x004fea000383ffff */
[----:B------:R-:W-:Y:S05]  /*50c0*/  BRA `(.L_x_69) ;  /* 0xffffffd000647947 */ /* 0x000fea000383ffff */
.L_x_29:
[----:B--2---:R2:W3:Y:S02]  /*50d0*/  SYNCS.PHASECHK.TRANS64.TRYWAIT P0, [R6+URZ+0x31820], RZ ;  /* 0x031820ff060075a7 */ /* 0x0044e400080011ff */
[----:B---3--:R-:W-:Y:S05]  /*50e0*/  @!P0 NANOSLEEP.SYNCS 0x989680 ;  /* 0x009896800000895d */ /* 0x008fea0003900000 */
[----:B------:R-:W3:Y:S02]  /*50f0*/  @!P0 SYNCS.PHASECHK.TRANS64 P0, [R6+URZ+0x31820], RZ ;  /* 0x031820ff060085a7 */ /* 0x000ee400080010ff */
[----:B---3--:R-:W-:Y:S05]  /*5100*/  @!P0 BRA `(.L_x_29) ;  /* 0xfffffffc00f08947 */ /* 0x008fea000383ffff */
[----:B------:R-:W-:Y:S05]  /*5110*/  BRA `(.L_x_70) ;  /* 0xffffffd0009c7947 */ /* 0x000fea000383ffff */
.L_x_30:
[----:B---3--:R3:W4:Y:S02]  /*5120*/  SYNCS.PHASECHK.TRANS64.TRYWAIT P0, [R6+URZ+0x31828], RZ ;  /* 0x031828ff060075a7 */ /* 0x00872400080011ff */
[----:B----4-:R-:W-:Y:S05]  /*5130*/  @!P0 NANOSLEEP.SYNCS 0x989680 ;  /* 0x009896800000895d */ /* 0x010fea0003900000 */
[----:B------:R-:W4:Y:S02]  /*5140*/  @!P0 SYNCS.PHASECHK.TRANS64 P0, [R6+URZ+0x31828], RZ ;  /* 0x031828ff060085a7 */ /* 0x000f2400080010ff */
[----:B----4-:R-:W-:Y:S05]  /*5150*/  @!P0 BRA `(.L_x_30) ;  /* 0xfffffffc00f08947 */ /* 0x010fea000383ffff */
[----:B------:R-:W-:Y:S05]  /*5160*/  BRA `(.L_x_71) ;  /* 0xffffffd400107947 */ /* 0x000fea000383ffff */
.L_x_31:
[----:B----4-:R4:W1:Y:S02]  /*5170*/  SYNCS.PHASECHK.TRANS64.TRYWAIT P0, [R6+URZ+0x31830], RZ ;  /* 0x031830ff060075a7 */ /* 0x01086400080011ff */
[----:B-1----:R-:W-:Y:S05]  /*5180*/  @!P0 NANOSLEEP.SYNCS 0x989680 ;  /* 0x009896800000895d */ /* 0x002fea0003900000 */
[----:B------:R-:W1:Y:S02]  /*5190*/  @!P0 SYNCS.PHASECHK.TRANS64 P0, [R6+URZ+0x31830], RZ ;  /* 0x031830ff060085a7 */ /* 0x000e6400080010ff */
[----:B-1----:R-:W-:Y:S05]  /*51a0*/  @!P0 BRA `(.L_x_31) ;  /* 0xfffffffc00f08947 */ /* 0x002fea000383ffff */
[----:B------:R-:W-:Y:S05]  /*51b0*/  BRA `(.L_x_72) ;  /* 0xffffffd400487947 */ /* 0x000fea000383ffff */
.L_x_32:
[----:B-1----:R1:W2:Y:S02]  /*51c0*/  SYNCS.PHASECHK.TRANS64.TRYWAIT P0, [R6+URZ+0x31838], RZ ;  /* 0x031838ff060075a7 */ /* 0x0022a400080011ff */
[----:B--2---:R-:W-:Y:S05]  /*51d0*/  @!P0 NANOSLEEP.SYNCS 0x989680 ;  /* 0x009896800000895d */ /* 0x004fea0003900000 */
[----:B------:R-:W2:Y:S02]  /*51e0*/  @!P0 SYNCS.PHASECHK.TRANS64 P0, [R6+URZ+0x31838], RZ ;  /* 0x031838ff060085a7 */ /* 0x000ea400080010ff */
[----:B--2---:R-:W-:Y:S05]  /*51f0*/  @!P0 BRA `(.L_x_32) ;  /* 0xfffffffc00f08947 */ /* 0x004fea000383ffff */
[----:B------:R-:W-:Y:S05]  /*5200*/  BRA `(.L_x_73) ;  /* 0xffffffd400807947 */ /* 0x000fea000383ffff */
.L_x_33:
[----:B------:R-:W-:Y:S01]  /*5210*/  HFMA2 R42, -RZ, RZ, -0.0 , 0 ;  /* 0x80000000ff2a7431 */ /* 0x000fe200000001ff */
[----:B-1----:R-:W-:Y:S04]  /*5220*/  MOV R43, 0x80000000 ;  /* 0x80000000002b7802 */ /* 0x002fe80000000f00 */
[----:B------:R1:W2:Y:S03]  /*5230*/  SYNCS.PHASECHK.TRANS64.TRYWAIT P0, [R6+URZ+0x31820], R43 ;  /* 0x0318202b060075a7 */ /* 0x0002a600080011ff */
[----:B--2---:R-:W-:Y:S05]  /*5240*/  @!P0 NANOSLEEP.SYNCS 0x989680 ;  /* 0x009896800000895d */ /* 0x004fea0003900000 */
[----:B------:R-:W2:Y:S02]  /*5250*/  @!P0 SYNCS.PHASECHK.TRANS64 P0, [R6+URZ+0x31820], R43 ;  /* 0x0318202b060085a7 */ /* 0x000ea400080010ff */
[----:B--2---:R-:W-:Y:S05]  /*5260*/  @!P0 BRA `(.L_x_33) ;  /* 0xfffffffc00e88947 */ /* 0x004fea000383ffff */
[----:B------:R-:W-:Y:S05]  /*5270*/  BRA `(.L_x_74) ;  /* 0xffffffd400b07947 */ /* 0x000fea000383ffff */
.L_x_34:
[----:B------:R-:W-:Y:S01]  /*5280*/  HFMA2 R42, -RZ, RZ, -0.0 , 0 ;  /* 0x80000000ff2a7431 */ /* 0x000fe200000001ff */
[----:B-1----:R-:W-:Y:S04]  /*5290*/  MOV R43, 0x80000000 ;  /* 0x80000000002b7802 */ /* 0x002fe80000000f00 */
[----:B------:R1:W2:Y:S03]  /*52a0*/  SYNCS.PHASECHK.TRANS64.TRYWAIT P0, [R6+URZ+0x31828], R43 ;  /* 0x0318282b060075a7 */ /* 0x0002a600080011ff */
[----:B--2---:R-:W-:Y:S05]  /*52b0*/  @!P0 NANOSLEEP.SYNCS 0x989680 ;  /* 0x009896800000895d */ /* 0x004fea0003900000 */
[----:B------:R-:W2:Y:S02]  /*52c0*/  @!P0 SYNCS.PHASECHK.TRANS64 P0, [R6+URZ+0x31828], R43 ;  /* 0x0318282b060085a7 */ /* 0x000ea400080010ff */
[----:B--2---:R-:W-:Y:S05]  /*52d0*/  @!P0 BRA `(.L_x_34) ;  /* 0xfffffffc00e88947 */ /* 0x004fea000383ffff */
[----:B------:R-:W-:Y:S05]  /*52e0*/  BRA `(.L_x_75) ;  /* 0xffffffd8001c7947 */ /* 0x000fea000383ffff */
.L_x_35:
[----:B------:R-:W-:Y:S01]  /*52f0*/  HFMA2 R42, -RZ, RZ, -0.0 , 0 ;  /* 0x80000000ff2a7431 */ /* 0x000fe200000001ff */
[----:B-1----:R-:W-:Y:S04]  /*5300*/  MOV R43, 0x80000000 ;  /* 0x80000000002b7802 */ /* 0x002fe80000000f00 */
[----:B------:R1:W2:Y:S03]  /*5310*/  SYNCS.PHASECHK.TRANS64.TRYWAIT P0, [R6+URZ+0x31830], R43 ;  /* 0x0318302b060075a7 */ /* 0x0002a600080011ff */
[----:B--2---:R-:W-:Y:S05]  /*5320*/  @!P0 NANOSLEEP.SYNCS 0x989680 ;  /* 0x009896800000895d */ /* 0x004fea0003900000 */
[----:B------:R-:W2:Y:S02]  /*5330*/  @!P0 SYNCS.PHASECHK.TRANS64 P0, [R6+URZ+0x31830], R43 ;  /* 0x0318302b060085a7 */ /* 0x000ea400080010ff */
[----:B--2---:R-:W-:Y:S05]  /*5340*/  @!P0 BRA `(.L_x_35) ;  /* 0xfffffffc00e88947 */ /* 0x004fea000383ffff */
[----:B------:R-:W-:Y:S05]  /*5350*/  BRA `(.L_x_76) ;  /* 0xffffffd8004c7947 */ /* 0x000fea000383ffff */
.L_x_36:
[----:B------:R-:W-:Y:S01]  /*5360*/  HFMA2 R42, -RZ, RZ, -0.0 , 0 ;  /* 0x80000000ff2a7431 */ /* 0x000fe200000001ff */
[----:B-1----:R-:W-:Y:S04]  /*5370*/  MOV R43, 0x80000000 ;  /* 0x80000000002b7802 */ /* 0x002fe80000000f00 */
[----:B------:R1:W2:Y:S03]  /*5380*/  SYNCS.PHASECHK.TRANS64.TRYWAIT P0, [R6+URZ+0x31838], R43 ;  /* 0x0318382b060075a7 */ /* 0x0002a600080011ff */
[----:B--2---:R-:W-:Y:S05]  /*5390*/  @!P0 NANOSLEEP.SYNCS 0x989680 ;  /* 0x009896800000895d */ /* 0x004fea0003900000 */
[----:B------:R-:W2:Y:S02]  /*53a0*/  @!P0 SYNCS.PHASECHK.TRANS64 P0, [R6+URZ+0x31838], R43 ;  /* 0x0318382b060085a7 */ /* 0x000ea400080010ff */
[----:B--2---:R-:W-:Y:S05]  /*53b0*/  @!P0 BRA `(.L_x_36) ;  /* 0xfffffffc00e88947 */ /* 0x004fea000383ffff */
[----:B------:R-:W-:Y:S05]  /*53c0*/  BRA `(.L_x_77) ;  /* 0xffffffd8007c7947 */ /* 0x000fea000383ffff */
.L_x_37:
[----:B-1----:R1:W2:Y:S02]  /*53d0*/  SYNCS.PHASECHK.TRANS64.TRYWAIT P0, [R6+URZ+0x31820], RZ ;  /* 0x031820ff060075a7 */ /* 0x0022a400080011ff */
[----:B--2---:R-:W-:Y:S05]  /*53e0*/  @!P0 NANOSLEEP.SYNCS 0x989680 ;  /* 0x009896800000895d */ /* 0x004fea0003900000 */
[----:B------:R-:W2:Y:S02]  /*53f0*/  @!P0 SYNCS.PHASECHK.TRANS64 P0, [R6+URZ+0x31820], RZ ;  /* 0x031820ff060085a7 */ /* 0x000ea400080010ff */
[----:B--2---:R-:W-:Y:S05]  /*5400*/  @!P0 BRA `(.L_x_37) ;  /* 0xfffffffc00f08947 */ /* 0x004fea000383ffff */
[----:B------:R-:W-:Y:S05]  /*5410*/  BRA `(.L_x_78) ;  /* 0xffffffd800b47947 */ /* 0x000fea000383ffff */
.L_x_38:
[----:B-1----:R1:W2:Y:S02]  /*5420*/  SYNCS.PHASECHK.TRANS64.TRYWAIT P0, [R6+URZ+0x31828], RZ ;  /* 0x031828ff060075a7 */ /* 0x0022a400080011ff */
[----:B--2---:R-:W-:Y:S05]  /*5430*/  @!P0 NANOSLEEP.SYNCS 0x989680 ;  /* 0x009896800000895d */ /* 0x004fea0003900000 */
[----:B------:R-:W2:Y:S02]  /*5440*/  @!P0 SYNCS.PHASECHK.TRANS64 P0, [R6+URZ+0x31828], RZ ;  /* 0x031828ff060085a7 */ /* 0x000ea400080010ff */
[----:B--2---:R-:W-:Y:S05]  /*5450*/  @!P0 BRA `(.L_x_38) ;  /* 0xfffffffc00f08947 */ /* 0x004fea000383ffff */
[----:B------:R-:W-:Y:S05]  /*5460*/  BRA `(.L_x_79) ;  /* 0xffffffdc00287947 */ /* 0x000fea000383ffff */
.L_x_39:
[----:B-1----:R1:W2:Y:S02]  /*5470*/  SYNCS.PHASECHK.TRANS64.TRYWAIT P0, [R6+URZ+0x31830], RZ ;  /* 0x031830ff060075a7 */ /* 0x0022a400080011ff */
[----:B--2---:R-:W-:Y:S05]  /*5480*/  @!P0 NANOSLEEP.SYNCS 0x989680 ;  /* 0x009896800000895d */ /* 0x004fea0003900000 */
[----:B------:R-:W2:Y:S02]  /*5490*/  @!P0 SYNCS.PHASECHK.TRANS64 P0, [R6+URZ+0x31830], RZ ;  /* 0x031830ff060085a7 */ /* 0x000ea400080010ff */
[----:B--2---:R-:W-:Y:S05]  /*54a0*/  @!P0 BRA `(.L_x_39) ;  /* 0xfffffffc00f08947 */ /* 0x004fea000383ffff */
[----:B------:R-:W-:Y:S05]  /*54b0*/  BRA `(.L_x_80) ;  /* 0xffffffdc00607947 */ /* 0x000fea000383ffff */
.L_x_40:
[----:B-1----:R1:W2:Y:S02]  /*54c0*/  SYNCS.PHASECHK.TRANS64.TRYWAIT P0, [R6+URZ+0x31838], RZ ;  /* 0x031838ff060075a7 */ /* 0x0022a400080011ff */
[----:B--2---:R-:W-:Y:S05]  /*54d0*/  @!P0 NANOSLEEP.SYNCS 0x989680 ;  /* 0x009896800000895d */ /* 0x004fea0003900000 */
[----:B------:R-:W2:Y:S02]  /*54e0*/  @!P0 SYNCS.PHASECHK.TRANS64 P0, [R6+URZ+0x31838], RZ ;  /* 0x031838ff060085a7 */ /* 0x000ea400080010ff */
[----:B--2---:R-:W-:Y:S05]  /*54f0*/  @!P0 BRA `(.L_x_40) ;  /* 0xfffffffc00f08947 */ /* 0x004fea000383ffff */
[----:B------:R-:W-:Y:S05]  /*5500*/  BRA `(.L_x_81) ;  /* 0xffffffdc00987947 */ /* 0x000fea000383ffff */
.L_x_44:
[----:B------:R-:W-:-:S07]  /*5510*/  MOV R5, R4 ;  /* 0x0000000400057202 */ /* 0x000fce0000000f00 */
.L_x_82:
[----:B-1----:R1:W2:Y:S02]  /*5520*/  SYNCS.PHASECHK.TRANS64.TRYWAIT P1, [R3+URZ+0x31860], R5 ;  /* 0x03186005030075a7 */ /* 0x0022a400080211ff */
[----:B--2---:R-:W-:Y:S05]  /*5530*/  @!P1 NANOSLEEP.SYNCS 0x989680 ;  /* 0x009896800000995d */ /* 0x004fea0003900000 */
[----:B------:R-:W2:Y:S02]  /*5540*/  @!P1 SYNCS.PHASECHK.TRANS64 P1, [R3+URZ+0x31860], R5 ;  /* 0x03186005030095a7 */ /* 0x000ea400080210ff */
[----:B--2---:R-:W-:Y:S05]  /*5550*/  @!P1 BRA `(.L_x_82) ;  /* 0xfffffffc00f09947 */ /* 0x004fea000383ffff */
[----:B------:R-:W-:Y:S05]  /*5560*/  BRA `(.L_x_83) ;  /* 0xffffffe000d47947 */ /* 0x000fea000383ffff */
        .weak           $__internal_0_$__cuda_sm10x_tcgen05_guardrail_trap_col_being_dealloced_not_returned_by_alloc
        .type           $__internal_0_$__cuda_sm10x_tcgen05_guardrail_trap_col_being_dealloced_not_returned_by_alloc,@function
        .size           $__internal_0_$__cuda_sm10x_tcgen05_guardrail_trap_col_being_dealloced_not_returned_by_alloc,($__internal_1_$__cuda_sm10x_tcgen05_guardrail_trap_phase_invalid_during_alloc - $__internal_0_$__cuda_sm10x_tcgen05_guardrail_trap_col_being_dealloced_not_returned_by_alloc)
$__internal_0_$__cuda_sm10x_tcgen05_guardrail_trap_col_being_dealloced_not_returned_by_alloc:
[----:B------:R-:W-:Y:S05]  /*5570*/  BPT.TRAP 0x1 ;  /* 0x000000040000795c */ /* 0x000fea0000300000 */
[----:B------:R-:W-:-:S04]  /*5580*/  HFMA2 R3, -RZ, RZ, 0, 0 ;  /* 0x00000000ff037431 */ /* 0x000fc800000001ff */
[----:B------:R-:W-:Y:S05]  /*5590*/  RET.REL.NODEC R2 `(_ZN9deep_gemm24sm100_fp8_gemm_1d1d_implILN4cute4UMMA5MajorE0ELS3_0ELj0ELj7168ELj2048ELj128ELj192ELj128ELj64ELj128ELj128ELj128ELj4ELj128ELj128ELj1ELb0ELj133ELNS_8GemmTypeE1ELb0EN7cutlass10bfloat16_tENS_16EpilogueIdentityEEEvPijjj14CUtensorMap_stS9_S9_S9_S9_) ;  /* 0xffffffa802987950 */ /* 0x000fea0003c3ffff */
        .weak           $__internal_1_$__cuda_sm10x_tcgen05_guardrail_trap_phase_invalid_during_alloc
        .type           $__internal_1_$__cuda_sm10x_tcgen05_guardrail_trap_phase_invalid_during_alloc,@function
        .size           $__internal_1_$__cuda_sm10x_tcgen05_guardrail_trap_phase_invalid_during_alloc,($__internal_2_$__cuda_sm10x_tcgen05_guardrail_trap_unallocated_columns_being_dealloced - $__internal_1_$__cuda_sm10x_tcgen05_guardrail_trap_phase_invalid_during_alloc)
$__internal_1_$__cuda_sm10x_tcgen05_guardrail_trap_phase_invalid_during_alloc:
[----:B------:R-:W-:Y:S05]  /*55a0*/  BPT.TRAP 0x1 ;  /* 0x000000040000795c */ /* 0x000fea0000300000 */
[----:B------:R-:W-:-:S04]  /*55b0*/  MOV R3, 0x0 ;  /* 0x0000000000037802 */ /* 0x000fc80000000f00 */
[----:B------:R-:W-:Y:S05]  /*55c0*/  RET.REL.NODEC R2 `(_ZN9deep_gemm24sm100_fp8_gemm_1d1d_implILN4cute4UMMA5MajorE0ELS3_0ELj0ELj7168ELj2048ELj128ELj192ELj128ELj64ELj128ELj128ELj128ELj4ELj128ELj128ELj1ELb0ELj133ELNS_8GemmTypeE1ELb0EN7cutlass10bfloat16_tENS_16EpilogueIdentityEEEvPijjj14CUtensorMap_stS9_S9_S9_S9_) ;  /* 0xffffffa8028c7950 */ /* 0x000fea0003c3ffff */
        .weak           $__internal_2_$__cuda_sm10x_tcgen05_guardrail_trap_unallocated_columns_being_dealloced
        .type           $__internal_2_$__cuda_sm10x_tcgen05_guardrail_trap_unallocated_columns_being_dealloced,@function
        .size           $__internal_2_$__cuda_sm10x_tcgen05_guardrail_trap_unallocated_columns_being_dealloced,($__internal_3_$__cuda_sm20_div_u16 - $__internal_2_$__cuda_sm10x_tcgen05_guardrail_trap_unallocated_columns_being_dealloced)
$__internal_2_$__cuda_sm10x_tcgen05_guardrail_trap_unallocated_columns_being_dealloced:
[----:B------:R-:W-:Y:S05]  /*55d0*/  BPT.TRAP 0x1 ;  /* 0x000000040000795c */ /* 0x000fea0000300000 */
[----:B------:R-:W-:-:S04]  /*55e0*/  HFMA2 R3, -RZ, RZ, 0, 0 ;  /* 0x00000000ff037431 */ /* 0x000fc800000001ff */
[----:B------:R-:W-:Y:S05]  /*55f0*/  RET.REL.NODEC R2 `(_ZN9deep_gemm24sm100_fp8_gemm_1d1d_implILN4cute4UMMA5MajorE0ELS3_0ELj0ELj7168ELj2048ELj128ELj192ELj128ELj64ELj128ELj128ELj128ELj4ELj128ELj128ELj1ELb0ELj133ELNS_8GemmTypeE1ELb0EN7cutlass10bfloat16_tENS_16EpilogueIdentityEEEvPijjj14CUtensorMap_stS9_S9_S9_S9_) ;  /* 0xffffffa802807950 */ /* 0x000fea0003c3ffff */
        .weak           $__internal_3_$__cuda_sm20_div_u16
        .type           $__internal_3_$__cuda_sm20_div_u16,@function
        .size           $__internal_3_$__cuda_sm20_div_u16,(.L_x_88 - $__internal_3_$__cuda_sm20_div_u16)
$__internal_3_$__cuda_sm20_div_u16:
[----:B------:R-:W1:Y:S01]  /*5600*/  I2F.U16 R8, R12 ;  /* 0x0000000c00087306 */ /* 0x000e620000101000 */
[----:B------:R-:W-:Y:S02]  /*5610*/  IMAD.MOV.U32 R0, RZ, RZ, 0x4b800000 ;  /* 0x4b800000ff007424 */ /* 0x000fe400078e00ff */
[----:B------:R-:W-:Y:S02]  /*5620*/  HFMA2 R17, -RZ, RZ, 0, 0 ;  /* 0x00000000ff117431 */ /* 0x000fe400000001ff */
[----:B------:R-:W-:-:S03]  /*5630*/  IMAD.MOV.U32 R16, RZ, RZ, R3 ;  /* 0x000000ffff107224 */ /* 0x000fc600078e0003 */
[----:B------:R-:W-:Y:S01]  /*5640*/  I2F.U16.RZ R7, R7 ;  /* 0x0000000700077306 */ /* 0x000fe2000010d000 */
[C---:B-1----:R-:W-:Y:S02]  /*5650*/  FSETP.GEU.AND P1, PT, |R8|.reuse, 1.175494350822287508e-38, PT ;  /* 0x008000000800780b */ /* 0x042fe40003f2e200 */
[----:B------:R-:W-:Y:S02]  /*5660*/  FSETP.GT.AND P3, PT, |R8|, 8.50705917302346158658e+37, PT ;  /* 0x7e8000000800780b */ /* 0x000fe40003f64200 */
[----:B------:R-:W-:Y:S02]  /*5670*/  FSEL R0, R0, 1, !P1 ;  /* 0x3f80000000007808 */ /* 0x000fe40004800000 */
[----:B------:R-:W-:Y:S02]  /*5680*/  ISETP.NE.U32.AND P1, PT, R12, RZ, PT ;  /* 0x000000ff0c00720c */ /* 0x000fe40003f25070 */
[----:B------:R-:W-:-:S05]  /*5690*/  FSEL R0, R0, 0.25, !P3 ;  /* 0x3e80000000007808 */ /* 0x000fca0005800000 */
[----:B------:R-:W-:-:S06]  /*56a0*/  FMUL R8, R8, R0 ;  /* 0x0000000008087220 */ /* 0x000fcc0000400000 */
[----:B------:R-:W1:Y:S02]  /*56b0*/  MUFU.RCP R8, R8 ;  /* 0x0000000800087308 */ /* 0x000e640000001000 */
[----:B-1----:R-:W-:-:S04]  /*56c0*/  FMUL R0, R0, R8 ;  /* 0x0000000800007220 */ /* 0x002fc80000400000 */
[----:B------:R-:W-:-:S04]  /*56d0*/  VIADD R0, R0, 0x2 ;  /* 0x0000000200007836 */ /* 0x000fc80000000000 */
[----:B------:R-:W-:-:S06]  /*56e0*/  FMUL.RZ R0, R7, R0 ;  /* 0x0000000007007220 */ /* 0x000fcc000040c000 */
[----:B------:R-:W1:Y:S02]  /*56f0*/  F2I.U32.TRUNC.NTZ R0, R0 ;  /* 0x0000000000007305 */ /* 0x000e64000020f000 */
[----:B-1----:R-:W-:Y:S02]  /*5700*/  LOP3.LUT R0, R0, 0xffff, RZ, 0xc0, !PT ;  /* 0x0000ffff00007812 */ /* 0x002fe400078ec0ff */
[----:B------:R-:W-:Y:S01]  /*5710*/  @!P1 MOV R0, 0xffffffff ;  /* 0xffffffff00009802 */ /* 0x000fe20000000f00 */
[----:B------:R-:W-:Y:S06]  /*5720*/  RET.REL.NODEC R16 `(_ZN9deep_gemm24sm100_fp8_gemm_1d1d_implILN4cute4UMMA5MajorE0ELS3_0ELj0ELj7168ELj2048ELj128ELj192ELj128ELj64ELj128ELj128ELj128ELj4ELj128ELj128ELj1ELb0ELj133ELNS_8GemmTypeE1ELb0EN7cutlass10bfloat16_tENS_16EpilogueIdentityEEEvPijjj14CUtensorMap_stS9_S9_S9_S9_) ;  /* 0xffffffa810347950 */ /* 0x000fec0003c3ffff */
.L_x_84:
[----:B------:R-:W-:-:S00]  /*5730*/  BRA `(.L_x_84) ;  /* 0xfffffffc00fc7947 */ /* 0x000fc0000383ffff */
[----:B------:R-:W-:-:S00]  /*5740*/  NOP ;  /* 0x0000000000007918 */ /* 0x000fc00000000000 */
        /* <DEDUP_REMOVED lines=11> */
.L_x_88:


//--------------------- .nv.shared._ZN9deep_gemm24sm100_fp8_gemm_1d1d_implILN4cute4UMMA5MajorE0ELS3_0ELj0ELj7168ELj2048ELj128ELj192ELj128ELj64ELj128ELj128ELj128ELj4ELj128ELj128ELj1ELb0ELj133ELNS_8GemmTypeE1ELb0EN7cutlass10bfloat16_tENS_16EpilogueIdentityEEEvPijjj14CUtensorMap_stS9_S9_S9_S9_ --------------------------
	.section	.nv.shared._ZN9deep_gemm24sm100_fp8_gemm_1d1d_implILN4cute4UMMA5MajorE0ELS3_0ELj0ELj7168ELj2048ELj128ELj192ELj128ELj64ELj128ELj128ELj128ELj4ELj128ELj128ELj1ELb0ELj133ELNS_8GemmTypeE1ELb0EN7cutlass10bfloat16_tENS_16EpilogueIdentityEEEvPijjj14CUtensorMap_stS9_S9_S9_S9_,"aw",@nobits
	.sectionflags	@""
	.align	1024
	.zero		1024


//--------------------- .nv.shared.reserved.0     --------------------------
	.section	.nv.shared.reserved.0,"aw",@nobits
	.align	8
	.weak		__nv_reservedSMEM_offset_0_alias
	.size		__nv_reservedSMEM_offset_0_alias, 0, 64
	.other		__nv_reservedSMEM_offset_0_alias,@"STO_CUDA_RESERVED_SHARED STV_DEFAULT"
__nv_reservedSMEM_offset_0_alias:
	.zero		0
.nv.shared.reserved.0:
	.zero		64
	.weak		__nv_reservedSMEM_allocation_phase
	.type		__nv_reservedSMEM_allocation_phase,@object
	.size		__nv_reservedSMEM_allocation_phase,(.L_0 - __nv_reservedSMEM_allocation_phase)
__nv_reservedSMEM_allocation_phase:
	.zero		1
.L_0:
	.zero		7
	.weak		__nv_reservedSMEM_devtool_atexit_pc
	.type		__nv_reservedSMEM_devtool_atexit_pc,@object
	.size		__nv_reservedSMEM_devtool_atexit_pc,(__nv_reservedSMEM_allocation_mask - __nv_reservedSMEM_devtool_atexit_pc)
__nv_reservedSMEM_devtool_atexit_pc:
	.zero		8
	.weak		__nv_reservedSMEM_allocation_mask
	.type		__nv_reservedSMEM_allocation_mask,@object
	.size		__nv_reservedSMEM_allocation_mask,(.L_2 - __nv_reservedSMEM_allocation_mask)
__nv_reservedSMEM_allocation_mask:
	.zero		4
.L_2:


//--------------------- .nv.global                --------------------------
	.section	.nv.global,"aw",@nobits
.nv.global:
	.type		_ZN47_INTERNAL_712f08b8_9_kernel_cu_62b0964b_28928474cute1_E,@object
	.size		_ZN47_INTERNAL_712f08b8_9_kernel_cu_62b0964b_28928474cute1_E,(_ZN47_INTERNAL_712f08b8_9_kernel_cu_62b0964b_28928474cuda3std3__45__cpo6cbeginE - _ZN47_INTERNAL_712f08b8_9_kernel_cu_62b0964b_28928474cute1_E)
_ZN47_INTERNAL_712f08b8_9_kernel_cu_62b0964b_28928474cute1_E:
	.zero		1
	.type		_ZN47_INTERNAL_712f08b8_9_kernel_cu_62b0964b_28928474cuda3std3__45__cpo6cbeginE,@object
	.size		_ZN47_INTERNAL_712f08b8_9_kernel_cu_62b0964b_28928474cuda3std3__45__cpo6cbeginE,(_ZN47_INTERNAL_712f08b8_9_kernel_cu_62b0964b_28928474cuda3std3__48in_placeE - _ZN47_INTERNAL_712f08b8_9_kernel_cu_62b0964b_28928474cuda3std3__45__cpo6cbeginE)
_ZN47_INTERNAL_712f08b8_9_kernel_cu_62b0964b_28928474cuda3std3__45__cpo6cbeginE:
	.zero		1
	.type		_ZN47_INTERNAL_712f08b8_9_kernel_cu_62b0964b_28928474cuda3std3__48in_placeE,@object
	.size		_ZN47_INTERNAL_712f08b8_9_kernel_cu_62b0964b_28928474cuda3std3__48in_placeE,(_ZN47_INTERNAL_712f08b8_9_kernel_cu_62b0964b_28928474cuda3std6ranges3__45__cpo9iter_moveE - _ZN47_INTERNAL_712f08b8_9_kernel_cu_62b0964b_28928474cuda3std3__48in_placeE)
_ZN47_INTERNAL_712f08b8_9_kernel_cu_62b0964b_28928474cuda3std3__48in_placeE:
	.zero		1
	.type		_ZN47_INTERNAL_712f08b8_9_kernel_cu_62b0964b_28928474cuda3std6ranges3__45__cpo9iter_moveE,@object
	.size		_ZN47_INTERNAL_712f08b8_9_kernel_cu_62b0964b_28928474cuda3std6ranges3__45__cpo9iter_moveE,(_ZN47_INTERNAL_712f08b8_9_kernel_cu_62b0964b_28928474cuda3std3__45__cpo5beginE - _ZN47_INTERNAL_712f08b8_9_kernel_cu_62b0964b_28928474cuda3std6ranges3__45__cpo9iter_moveE)
_ZN47_INTERNAL_712f08b8_9_kernel_cu_62b0964b_28928474cuda3std6ranges3__45__cpo9iter_moveE:
	.zero		1
	.type		_ZN47_INTERNAL_712f08b8_9_kernel_cu_62b0964b_28928474cuda3std3__45__cpo5beginE,@object
	.size		_ZN47_INTERNAL_712f08b8_9_kernel_cu_62b0964b_28928474cuda3std3__45__cpo5beginE,(_ZN47_INTERNAL_712f08b8_9_kernel_cu_62b0964b_28928474cuda3std3__449_GLOBAL__N__712f08b8_9_kernel_cu_62b0964b_28928476ignoreE - _ZN47_INTERNAL_712f08b8_9_kernel_cu_62b0964b_28928474cuda3std3__45__cpo5beginE)
_ZN47_INTERNAL_712f08b8_9_kernel_cu_62b0964b_28928474cuda3std3__45__cpo5beginE:
	.zero		1
	.type		_ZN47_INTERNAL_712f08b8_9_kernel_cu_62b0964b_28928474cuda3std3__449_GLOBAL__N__712f08b8_9_kernel_cu_62b0964b_28928476ignoreE,@object
	.size		_ZN47_INTERNAL_712f08b8_9_kernel_cu_62b0964b_28928474cuda3std3__449_GLOBAL__N__712f08b8_9_kernel_cu_62b0964b_28928476ignoreE,(_ZN47_INTERNAL_712f08b8_9_kernel_cu_62b0964b_28928474cute7productE - _ZN47_INTERNAL_712f08b8_9_kernel_cu_62b0964b_28928474cuda3std3__449_GLOBAL__N__712f08b8_9_kernel_cu_62b0964b_28928476ignoreE)
_ZN47_INTERNAL_712f08b8_9_kernel_cu_62b0964b_28928474cuda3std3__449_GLOBAL__N__712f08b8_9_kernel_cu_62b0964b_28928476ignoreE:
	.zero		1
	.type		_ZN47_INTERNAL_712f08b8_9_kernel_cu_62b0964b_28928474cute7productE,@object
	.size		_ZN47_INTERNAL_712f08b8_9_kernel_cu_62b0964b_28928474cute7productE,(_ZN47_INTERNAL_712f08b8_9_kernel_cu_62b0964b_28928474cuda3std3__45__cpo3endE - _ZN47_INTERNAL_712f08b8_9_kernel_cu_62b0964b_28928474cute7productE)
_ZN47_INTERNAL_712f08b8_9_kernel_cu_62b0964b_28928474cute7productE:
	.zero		1
	.type		_ZN47_INTERNAL_712f08b8_9_kernel_cu_62b0964b_28928474cuda3std3__45__cpo3endE,@object
	.size		_ZN47_INTERNAL_712f08b8_9_kernel_cu_62b0964b_28928474cuda3std3__45__cpo3endE,(_ZN47_INTERNAL_712f08b8_9_kernel_cu_62b0964b_28928474cuda3std3__419piecewise_constructE - _ZN47_INTERNAL_712f08b8_9_kernel_cu_62b0964b_28928474cuda3std3__45__cpo3endE)
_ZN47_INTERNAL_712f08b8_9_kernel_cu_62b0964b_28928474cuda3std3__45__cpo3endE:
	.zero		1
	.type		_ZN47_INTERNAL_712f08b8_9_kernel_cu_62b0964b_28928474cuda3std3__419piecewise_constructE,@object
	.size		_ZN47_INTERNAL_712f08b8_9_kernel_cu_62b0964b_28928474cuda3std3__419piecewise_constructE,(_ZN47_INTERNAL_712f08b8_9_kernel_cu_62b0964b_28928474cuda3std3__45__cpo4cendE - _ZN47_INTERNAL_712f08b8_9_kernel_cu_62b0964b_28928474cuda3std3__419piecewise_constructE)
_ZN47_INTERNAL_712f08b8_9_kernel_cu_62b0964b_28928474cuda3std3__419piecewise_constructE:
	.zero		1
	.type		_ZN47_INTERNAL_712f08b8_9_kernel_cu_62b0964b_28928474cuda3std3__45__cpo4cendE,@object
	.size		_ZN47_INTERNAL_712f08b8_9_kernel_cu_62b0964b_28928474cuda3std3__45__cpo4cendE,(_ZN47_INTERNAL_712f08b8_9_kernel_cu_62b0964b_28928474cuda3std6ranges3__45__cpo4swapE - _ZN47_INTERNAL_712f08b8_9_kernel_cu_62b0964b_28928474cuda3std3__45__cpo4cendE)
_ZN47_INTERNAL_712f08b8_9_kernel_cu_62b0964b_28928474cuda3std3__45__cpo4cendE:
	.zero		1
	.type		_ZN47_INTERNAL_712f08b8_9_kernel_cu_62b0964b_28928474cuda3std6ranges3__45__cpo4swapE,@object
	.size		_ZN47_INTERNAL_712f08b8_9_kernel_cu_62b0964b_28928474cuda3std6ranges3__45__cpo4swapE,(.L_10 - _ZN47_INTERNAL_712f08b8_9_kernel_cu_62b0964b_28928474cuda3std6ranges3__45__cpo4swapE)
_ZN47_INTERNAL_712f08b8_9_kernel_cu_62b0964b_28928474cuda3std6ranges3__45__cpo4swapE:
	.zero		1
.L_10:


//--------------------- .nv.constant0._ZN9deep_gemm24sm100_fp8_gemm_1d1d_implILN4cute4UMMA5MajorE0ELS3_0ELj0ELj7168ELj2048ELj128ELj192ELj128ELj64ELj128ELj128ELj128ELj4ELj128ELj128ELj1ELb0ELj133ELNS_8GemmTypeE1ELb0EN7cutlass10bfloat16_tENS_16EpilogueIdentityEEEvPijjj14CUtensorMap_stS9_S9_S9_S9_ --------------------------
	.section	.nv.constant0._ZN9deep_gemm24sm100_fp8_gemm_1d1d_implILN4cute4UMMA5MajorE0ELS3_0ELj0ELj7168ELj2048ELj128ELj192ELj128ELj64ELj128ELj128ELj128ELj4ELj128ELj128ELj1ELb0ELj133ELNS_8GemmTypeE1ELb0EN7cutlass10bfloat16_tENS_16EpilogueIdentityEEEvPijjj14CUtensorMap_stS9_S9_S9_S9_,"a",@progbits
	.sectionflags	@""
	.align	4
.nv.constant0._ZN9deep_gemm24sm100_fp8_gemm_1d1d_implILN4cute4UMMA5MajorE0ELS3_0ELj0ELj7168ELj2048ELj128ELj192ELj128ELj64ELj128ELj128ELj128ELj4ELj128ELj128ELj1ELb0ELj133ELNS_8GemmTypeE1ELb0EN7cutlass10bfloat16_tENS_16EpilogueIdentityEEEvPijjj14CUtensorMap_stS9_S9_S9_S9_:
	.zero		1600


//--------------------- SYMBOLS --------------------------

	.type		.nv.reservedSmem.offset0,@object
	.size		.nv.reservedSmem.offset0,0x4
	.type		.nv.reservedSmem.cap,@object
	.size		.nv.reservedSmem.cap,0x4
